//
// Generated by NVIDIA NVVM Compiler
//
// Compiler Build ID: CL-36424714
// Cuda compilation tools, release 13.0, V13.0.88
// Based on NVVM 20.0.0
//

.version 9.0
.target sm_100
.address_size 64

	// .globl	_Z7reduce1ILj256EEvPdS0_S0_j
.extern .shared .align 16 .b8 sdata[];

.visible .entry _Z7reduce1ILj256EEvPdS0_S0_j(
	.param .u64 .ptr .align 1 _Z7reduce1ILj256EEvPdS0_S0_j_param_0,
	.param .u64 .ptr .align 1 _Z7reduce1ILj256EEvPdS0_S0_j_param_1,
	.param .u64 .ptr .align 1 _Z7reduce1ILj256EEvPdS0_S0_j_param_2,
	.param .u32 _Z7reduce1ILj256EEvPdS0_S0_j_param_3
)
{
	.reg .pred 	%p<7>;
	.reg .b32 	%r<15>;
	.reg .b64 	%rd<16>;
	.reg .b64 	%fd<36>;

	ld.param.u64 	%rd3, [_Z7reduce1ILj256EEvPdS0_S0_j_param_0];
	ld.param.u64 	%rd4, [_Z7reduce1ILj256EEvPdS0_S0_j_param_1];
	ld.param.u64 	%rd5, [_Z7reduce1ILj256EEvPdS0_S0_j_param_2];
	ld.param.u32 	%r8, [_Z7reduce1ILj256EEvPdS0_S0_j_param_3];
	mov.u32 	%r1, %tid.x;
	mov.u32 	%r2, %ctaid.x;
	shl.b32 	%r9, %r2, 9;
	add.s32 	%r14, %r9, %r1;
	shl.b32 	%r10, %r1, 3;
	mov.u32 	%r11, sdata;
	add.s32 	%r4, %r11, %r10;
	mov.b64 	%rd6, 0;
	st.shared.u64 	[%r4], %rd6;
	setp.ge.u32 	%p1, %r14, %r8;
	@%p1 bra 	$L__BB0_4;
	cvta.to.global.u64 	%rd1, %rd4;
	cvta.to.global.u64 	%rd2, %rd3;
	mov.u32 	%r12, %nctaid.x;
	shl.b32 	%r5, %r12, 9;
	mov.f64 	%fd35, 0d0000000000000000;
$L__BB0_2:
	mul.wide.u32 	%rd7, %r14, 8;
	add.s64 	%rd8, %rd2, %rd7;
	ld.global.f64 	%fd4, [%rd8];
	add.s64 	%rd9, %rd1, %rd7;
	ld.global.f64 	%fd5, [%rd9];
	add.s32 	%r13, %r14, 256;
	mul.wide.u32 	%rd10, %r13, 8;
	add.s64 	%rd11, %rd2, %rd10;
	ld.global.f64 	%fd6, [%rd11];
	add.s64 	%rd12, %rd1, %rd10;
	ld.global.f64 	%fd7, [%rd12];
	mul.f64 	%fd8, %fd6, %fd7;
	fma.rn.f64 	%fd9, %fd4, %fd5, %fd8;
	add.f64 	%fd35, %fd35, %fd9;
	add.s32 	%r14, %r14, %r5;
	setp.lt.u32 	%p2, %r14, %r8;
	@%p2 bra 	$L__BB0_2;
	st.shared.f64 	[%r4], %fd35;
$L__BB0_4:
	bar.sync 	0;
	setp.gt.u32 	%p3, %r1, 127;
	@%p3 bra 	$L__BB0_6;
	ld.shared.f64 	%fd10, [%r4+1024];
	ld.shared.f64 	%fd11, [%r4];
	add.f64 	%fd12, %fd10, %fd11;
	st.shared.f64 	[%r4], %fd12;
$L__BB0_6:
	bar.sync 	0;
	setp.gt.u32 	%p4, %r1, 63;
	@%p4 bra 	$L__BB0_8;
	ld.shared.f64 	%fd13, [%r4+512];
	ld.shared.f64 	%fd14, [%r4];
	add.f64 	%fd15, %fd13, %fd14;
	st.shared.f64 	[%r4], %fd15;
$L__BB0_8:
	bar.sync 	0;
	setp.gt.u32 	%p5, %r1, 31;
	@%p5 bra 	$L__BB0_11;
	ld.volatile.shared.f64 	%fd16, [%r4+256];
	ld.volatile.shared.f64 	%fd17, [%r4];
	add.f64 	%fd18, %fd16, %fd17;
	st.volatile.shared.f64 	[%r4], %fd18;
	ld.volatile.shared.f64 	%fd19, [%r4+128];
	ld.volatile.shared.f64 	%fd20, [%r4];
	add.f64 	%fd21, %fd19, %fd20;
	st.volatile.shared.f64 	[%r4], %fd21;
	ld.volatile.shared.f64 	%fd22, [%r4+64];
	ld.volatile.shared.f64 	%fd23, [%r4];
	add.f64 	%fd24, %fd22, %fd23;
	st.volatile.shared.f64 	[%r4], %fd24;
	ld.volatile.shared.f64 	%fd25, [%r4+32];
	ld.volatile.shared.f64 	%fd26, [%r4];
	add.f64 	%fd27, %fd25, %fd26;
	st.volatile.shared.f64 	[%r4], %fd27;
	ld.volatile.shared.f64 	%fd28, [%r4+16];
	ld.volatile.shared.f64 	%fd29, [%r4];
	add.f64 	%fd30, %fd28, %fd29;
	st.volatile.shared.f64 	[%r4], %fd30;
	ld.volatile.shared.f64 	%fd31, [%r4+8];
	ld.volatile.shared.f64 	%fd32, [%r4];
	add.f64 	%fd33, %fd31, %fd32;
	st.volatile.shared.f64 	[%r4], %fd33;
	setp.ne.s32 	%p6, %r1, 0;
	@%p6 bra 	$L__BB0_11;
	ld.shared.f64 	%fd34, [sdata];
	cvta.to.global.u64 	%rd13, %rd5;
	mul.wide.u32 	%rd14, %r2, 8;
	add.s64 	%rd15, %rd13, %rd14;
	st.global.f64 	[%rd15], %fd34;
$L__BB0_11:
	ret;

}
	// .globl	_Z7reduce2ILj256EEvPdS0_j
.visible .entry _Z7reduce2ILj256EEvPdS0_j(
	.param .u64 .ptr .align 1 _Z7reduce2ILj256EEvPdS0_j_param_0,
	.param .u64 .ptr .align 1 _Z7reduce2ILj256EEvPdS0_j_param_1,
	.param .u32 _Z7reduce2ILj256EEvPdS0_j_param_2
)
{
	.reg .pred 	%p<7>;
	.reg .b32 	%r<15>;
	.reg .b64 	%rd<12>;
	.reg .b64 	%fd<33>;

	ld.param.u64 	%rd2, [_Z7reduce2ILj256EEvPdS0_j_param_0];
	ld.param.u64 	%rd3, [_Z7reduce2ILj256EEvPdS0_j_param_1];
	ld.param.u32 	%r8, [_Z7reduce2ILj256EEvPdS0_j_param_2];
	mov.u32 	%r1, %tid.x;
	mov.u32 	%r2, %ctaid.x;
	shl.b32 	%r9, %r2, 9;
	add.s32 	%r14, %r9, %r1;
	shl.b32 	%r10, %r1, 3;
	mov.u32 	%r11, sdata;
	add.s32 	%r4, %r11, %r10;
	mov.b64 	%rd4, 0;
	st.shared.u64 	[%r4], %rd4;
	setp.ge.u32 	%p1, %r14, %r8;
	@%p1 bra 	$L__BB1_4;
	cvta.to.global.u64 	%rd1, %rd2;
	mov.u32 	%r12, %nctaid.x;
	shl.b32 	%r5, %r12, 9;
	mov.f64 	%fd32, 0d0000000000000000;
$L__BB1_2:
	mul.wide.u32 	%rd5, %r14, 8;
	add.s64 	%rd6, %rd1, %rd5;
	ld.global.f64 	%fd4, [%rd6];
	add.s32 	%r13, %r14, 256;
	mul.wide.u32 	%rd7, %r13, 8;
	add.s64 	%rd8, %rd1, %rd7;
	ld.global.f64 	%fd5, [%rd8];
	add.f64 	%fd6, %fd4, %fd5;
	add.f64 	%fd32, %fd32, %fd6;
	add.s32 	%r14, %r14, %r5;
	setp.lt.u32 	%p2, %r14, %r8;
	@%p2 bra 	$L__BB1_2;
	st.shared.f64 	[%r4], %fd32;
$L__BB1_4:
	bar.sync 	0;
	setp.gt.u32 	%p3, %r1, 127;
	@%p3 bra 	$L__BB1_6;
	ld.shared.f64 	%fd7, [%r4+1024];
	ld.shared.f64 	%fd8, [%r4];
	add.f64 	%fd9, %fd7, %fd8;
	st.shared.f64 	[%r4], %fd9;
$L__BB1_6:
	bar.sync 	0;
	setp.gt.u32 	%p4, %r1, 63;
	@%p4 bra 	$L__BB1_8;
	ld.shared.f64 	%fd10, [%r4+512];
	ld.shared.f64 	%fd11, [%r4];
	add.f64 	%fd12, %fd10, %fd11;
	st.shared.f64 	[%r4], %fd12;
$L__BB1_8:
	bar.sync 	0;
	setp.gt.u32 	%p5, %r1, 31;
	@%p5 bra 	$L__BB1_11;
	ld.volatile.shared.f64 	%fd13, [%r4+256];
	ld.volatile.shared.f64 	%fd14, [%r4];
	add.f64 	%fd15, %fd13, %fd14;
	st.volatile.shared.f64 	[%r4], %fd15;
	ld.volatile.shared.f64 	%fd16, [%r4+128];
	ld.volatile.shared.f64 	%fd17, [%r4];
	add.f64 	%fd18, %fd16, %fd17;
	st.volatile.shared.f64 	[%r4], %fd18;
	ld.volatile.shared.f64 	%fd19, [%r4+64];
	ld.volatile.shared.f64 	%fd20, [%r4];
	add.f64 	%fd21, %fd19, %fd20;
	st.volatile.shared.f64 	[%r4], %fd21;
	ld.volatile.shared.f64 	%fd22, [%r4+32];
	ld.volatile.shared.f64 	%fd23, [%r4];
	add.f64 	%fd24, %fd22, %fd23;
	st.volatile.shared.f64 	[%r4], %fd24;
	ld.volatile.shared.f64 	%fd25, [%r4+16];
	ld.volatile.shared.f64 	%fd26, [%r4];
	add.f64 	%fd27, %fd25, %fd26;
	st.volatile.shared.f64 	[%r4], %fd27;
	ld.volatile.shared.f64 	%fd28, [%r4+8];
	ld.volatile.shared.f64 	%fd29, [%r4];
	add.f64 	%fd30, %fd28, %fd29;
	st.volatile.shared.f64 	[%r4], %fd30;
	setp.ne.s32 	%p6, %r1, 0;
	@%p6 bra 	$L__BB1_11;
	ld.shared.f64 	%fd31, [sdata];
	cvta.to.global.u64 	%rd9, %rd3;
	mul.wide.u32 	%rd10, %r2, 8;
	add.s64 	%rd11, %rd9, %rd10;
	st.global.f64 	[%rd11], %fd31;
$L__BB1_11:
	ret;

}
	// .globl	_Z17matvec_CSR_kerneliPKiS0_PKdS2_Pd
.visible .entry _Z17matvec_CSR_kerneliPKiS0_PKdS2_Pd(
	.param .u32 _Z17matvec_CSR_kerneliPKiS0_PKdS2_Pd_param_0,
	.param .u64 .ptr .align 1 _Z17matvec_CSR_kerneliPKiS0_PKdS2_Pd_param_1,
	.param .u64 .ptr .align 1 _Z17matvec_CSR_kerneliPKiS0_PKdS2_Pd_param_2,
	.param .u64 .ptr .align 1 _Z17matvec_CSR_kerneliPKiS0_PKdS2_Pd_param_3,
	.param .u64 .ptr .align 1 _Z17matvec_CSR_kerneliPKiS0_PKdS2_Pd_param_4,
	.param .u64 .ptr .align 1 _Z17matvec_CSR_kerneliPKiS0_PKdS2_Pd_param_5
)
{
	.reg .pred 	%p<11>;
	.reg .b32 	%r<67>;
	.reg .b64 	%rd<91>;
	.reg .b64 	%fd<112>;

	ld.param.u32 	%r23, [_Z17matvec_CSR_kerneliPKiS0_PKdS2_Pd_param_0];
	ld.param.u64 	%rd6, [_Z17matvec_CSR_kerneliPKiS0_PKdS2_Pd_param_1];
	ld.param.u64 	%rd8, [_Z17matvec_CSR_kerneliPKiS0_PKdS2_Pd_param_2];
	ld.param.u64 	%rd9, [_Z17matvec_CSR_kerneliPKiS0_PKdS2_Pd_param_3];
	ld.param.u64 	%rd10, [_Z17matvec_CSR_kerneliPKiS0_PKdS2_Pd_param_4];
	ld.param.u64 	%rd7, [_Z17matvec_CSR_kerneliPKiS0_PKdS2_Pd_param_5];
	cvta.to.global.u64 	%rd1, %rd10;
	cvta.to.global.u64 	%rd2, %rd8;
	cvta.to.global.u64 	%rd3, %rd9;
	mov.u32 	%r24, %ntid.x;
	mov.u32 	%r25, %ctaid.x;
	mov.u32 	%r26, %tid.x;
	mad.lo.s32 	%r1, %r24, %r25, %r26;
	setp.ge.s32 	%p1, %r1, %r23;
	@%p1 bra 	$L__BB2_15;
	cvta.to.global.u64 	%rd11, %rd6;
	mul.wide.s32 	%rd12, %r1, 4;
	add.s64 	%rd13, %rd11, %rd12;
	ld.global.u32 	%r62, [%rd13];
	ld.global.u32 	%r3, [%rd13+4];
	setp.ge.s32 	%p2, %r62, %r3;
	mov.f64 	%fd111, 0d0000000000000000;
	@%p2 bra 	$L__BB2_14;
	add.s32 	%r27, %r62, 1;
	max.s32 	%r28, %r3, %r27;
	sub.s32 	%r4, %r28, %r62;
	and.b32  	%r5, %r4, 15;
	sub.s32 	%r29, %r62, %r28;
	setp.gt.u32 	%p3, %r29, -16;
	mov.f64 	%fd111, 0d0000000000000000;
	@%p3 bra 	$L__BB2_5;
	and.b32  	%r30, %r4, -16;
	neg.s32 	%r60, %r30;
	add.s64 	%rd4, %rd3, 64;
	add.s64 	%rd5, %rd2, 32;
	mov.f64 	%fd111, 0d0000000000000000;
$L__BB2_4:
	.pragma "nounroll";
	mul.wide.s32 	%rd14, %r62, 8;
	add.s64 	%rd15, %rd4, %rd14;
	mul.wide.s32 	%rd16, %r62, 4;
	add.s64 	%rd17, %rd5, %rd16;
	ld.global.f64 	%fd18, [%rd15+-64];
	ld.global.u32 	%r31, [%rd17+-32];
	mul.wide.s32 	%rd18, %r31, 8;
	add.s64 	%rd19, %rd1, %rd18;
	ld.global.f64 	%fd19, [%rd19];
	fma.rn.f64 	%fd20, %fd18, %fd19, %fd111;
	ld.global.f64 	%fd21, [%rd15+-56];
	ld.global.u32 	%r32, [%rd17+-28];
	mul.wide.s32 	%rd20, %r32, 8;
	add.s64 	%rd21, %rd1, %rd20;
	ld.global.f64 	%fd22, [%rd21];
	fma.rn.f64 	%fd23, %fd21, %fd22, %fd20;
	ld.global.f64 	%fd24, [%rd15+-48];
	ld.global.u32 	%r33, [%rd17+-24];
	mul.wide.s32 	%rd22, %r33, 8;
	add.s64 	%rd23, %rd1, %rd22;
	ld.global.f64 	%fd25, [%rd23];
	fma.rn.f64 	%fd26, %fd24, %fd25, %fd23;
	ld.global.f64 	%fd27, [%rd15+-40];
	ld.global.u32 	%r34, [%rd17+-20];
	mul.wide.s32 	%rd24, %r34, 8;
	add.s64 	%rd25, %rd1, %rd24;
	ld.global.f64 	%fd28, [%rd25];
	fma.rn.f64 	%fd29, %fd27, %fd28, %fd26;
	ld.global.f64 	%fd30, [%rd15+-32];
	ld.global.u32 	%r35, [%rd17+-16];
	mul.wide.s32 	%rd26, %r35, 8;
	add.s64 	%rd27, %rd1, %rd26;
	ld.global.f64 	%fd31, [%rd27];
	fma.rn.f64 	%fd32, %fd30, %fd31, %fd29;
	ld.global.f64 	%fd33, [%rd15+-24];
	ld.global.u32 	%r36, [%rd17+-12];
	mul.wide.s32 	%rd28, %r36, 8;
	add.s64 	%rd29, %rd1, %rd28;
	ld.global.f64 	%fd34, [%rd29];
	fma.rn.f64 	%fd35, %fd33, %fd34, %fd32;
	ld.global.f64 	%fd36, [%rd15+-16];
	ld.global.u32 	%r37, [%rd17+-8];
	mul.wide.s32 	%rd30, %r37, 8;
	add.s64 	%rd31, %rd1, %rd30;
	ld.global.f64 	%fd37, [%rd31];
	fma.rn.f64 	%fd38, %fd36, %fd37, %fd35;
	ld.global.f64 	%fd39, [%rd15+-8];
	ld.global.u32 	%r38, [%rd17+-4];
	mul.wide.s32 	%rd32, %r38, 8;
	add.s64 	%rd33, %rd1, %rd32;
	ld.global.f64 	%fd40, [%rd33];
	fma.rn.f64 	%fd41, %fd39, %fd40, %fd38;
	ld.global.f64 	%fd42, [%rd15];
	ld.global.u32 	%r39, [%rd17];
	mul.wide.s32 	%rd34, %r39, 8;
	add.s64 	%rd35, %rd1, %rd34;
	ld.global.f64 	%fd43, [%rd35];
	fma.rn.f64 	%fd44, %fd42, %fd43, %fd41;
	ld.global.f64 	%fd45, [%rd15+8];
	ld.global.u32 	%r40, [%rd17+4];
	mul.wide.s32 	%rd36, %r40, 8;
	add.s64 	%rd37, %rd1, %rd36;
	ld.global.f64 	%fd46, [%rd37];
	fma.rn.f64 	%fd47, %fd45, %fd46, %fd44;
	ld.global.f64 	%fd48, [%rd15+16];
	ld.global.u32 	%r41, [%rd17+8];
	mul.wide.s32 	%rd38, %r41, 8;
	add.s64 	%rd39, %rd1, %rd38;
	ld.global.f64 	%fd49, [%rd39];
	fma.rn.f64 	%fd50, %fd48, %fd49, %fd47;
	ld.global.f64 	%fd51, [%rd15+24];
	ld.global.u32 	%r42, [%rd17+12];
	mul.wide.s32 	%rd40, %r42, 8;
	add.s64 	%rd41, %rd1, %rd40;
	ld.global.f64 	%fd52, [%rd41];
	fma.rn.f64 	%fd53, %fd51, %fd52, %fd50;
	ld.global.f64 	%fd54, [%rd15+32];
	ld.global.u32 	%r43, [%rd17+16];
	mul.wide.s32 	%rd42, %r43, 8;
	add.s64 	%rd43, %rd1, %rd42;
	ld.global.f64 	%fd55, [%rd43];
	fma.rn.f64 	%fd56, %fd54, %fd55, %fd53;
	ld.global.f64 	%fd57, [%rd15+40];
	ld.global.u32 	%r44, [%rd17+20];
	mul.wide.s32 	%rd44, %r44, 8;
	add.s64 	%rd45, %rd1, %rd44;
	ld.global.f64 	%fd58, [%rd45];
	fma.rn.f64 	%fd59, %fd57, %fd58, %fd56;
	ld.global.f64 	%fd60, [%rd15+48];
	ld.global.u32 	%r45, [%rd17+24];
	mul.wide.s32 	%rd46, %r45, 8;
	add.s64 	%rd47, %rd1, %rd46;
	ld.global.f64 	%fd61, [%rd47];
	fma.rn.f64 	%fd62, %fd60, %fd61, %fd59;
	ld.global.f64 	%fd63, [%rd15+56];
	ld.global.u32 	%r46, [%rd17+28];
	mul.wide.s32 	%rd48, %r46, 8;
	add.s64 	%rd49, %rd1, %rd48;
	ld.global.f64 	%fd64, [%rd49];
	fma.rn.f64 	%fd111, %fd63, %fd64, %fd62;
	add.s32 	%r62, %r62, 16;
	add.s32 	%r60, %r60, 16;
	setp.ne.s32 	%p4, %r60, 0;
	@%p4 bra 	$L__BB2_4;
$L__BB2_5:
	setp.eq.s32 	%p5, %r5, 0;
	@%p5 bra 	$L__BB2_14;
	and.b32  	%r12, %r4, 7;
	setp.lt.u32 	%p6, %r5, 8;
	@%p6 bra 	$L__BB2_8;
	mul.wide.s32 	%rd50, %r62, 8;
	add.s64 	%rd51, %rd3, %rd50;
	ld.global.f64 	%fd66, [%rd51];
	mul.wide.s32 	%rd52, %r62, 4;
	add.s64 	%rd53, %rd2, %rd52;
	ld.global.u32 	%r47, [%rd53];
	mul.wide.s32 	%rd54, %r47, 8;
	add.s64 	%rd55, %rd1, %rd54;
	ld.global.f64 	%fd67, [%rd55];
	fma.rn.f64 	%fd68, %fd66, %fd67, %fd111;
	ld.global.f64 	%fd69, [%rd51+8];
	ld.global.u32 	%r48, [%rd53+4];
	mul.wide.s32 	%rd56, %r48, 8;
	add.s64 	%rd57, %rd1, %rd56;
	ld.global.f64 	%fd70, [%rd57];
	fma.rn.f64 	%fd71, %fd69, %fd70, %fd68;
	ld.global.f64 	%fd72, [%rd51+16];
	ld.global.u32 	%r49, [%rd53+8];
	mul.wide.s32 	%rd58, %r49, 8;
	add.s64 	%rd59, %rd1, %rd58;
	ld.global.f64 	%fd73, [%rd59];
	fma.rn.f64 	%fd74, %fd72, %fd73, %fd71;
	ld.global.f64 	%fd75, [%rd51+24];
	ld.global.u32 	%r50, [%rd53+12];
	mul.wide.s32 	%rd60, %r50, 8;
	add.s64 	%rd61, %rd1, %rd60;
	ld.global.f64 	%fd76, [%rd61];
	fma.rn.f64 	%fd77, %fd75, %fd76, %fd74;
	ld.global.f64 	%fd78, [%rd51+32];
	ld.global.u32 	%r51, [%rd53+16];
	mul.wide.s32 	%rd62, %r51, 8;
	add.s64 	%rd63, %rd1, %rd62;
	ld.global.f64 	%fd79, [%rd63];
	fma.rn.f64 	%fd80, %fd78, %fd79, %fd77;
	ld.global.f64 	%fd81, [%rd51+40];
	ld.global.u32 	%r52, [%rd53+20];
	mul.wide.s32 	%rd64, %r52, 8;
	add.s64 	%rd65, %rd1, %rd64;
	ld.global.f64 	%fd82, [%rd65];
	fma.rn.f64 	%fd83, %fd81, %fd82, %fd80;
	ld.global.f64 	%fd84, [%rd51+48];
	ld.global.u32 	%r53, [%rd53+24];
	mul.wide.s32 	%rd66, %r53, 8;
	add.s64 	%rd67, %rd1, %rd66;
	ld.global.f64 	%fd85, [%rd67];
	fma.rn.f64 	%fd86, %fd84, %fd85, %fd83;
	ld.global.f64 	%fd87, [%rd51+56];
	ld.global.u32 	%r54, [%rd53+28];
	mul.wide.s32 	%rd68, %r54, 8;
	add.s64 	%rd69, %rd1, %rd68;
	ld.global.f64 	%fd88, [%rd69];
	fma.rn.f64 	%fd111, %fd87, %fd88, %fd86;
	add.s32 	%r62, %r62, 8;
$L__BB2_8:
	setp.eq.s32 	%p7, %r12, 0;
	@%p7 bra 	$L__BB2_14;
	and.b32  	%r15, %r4, 3;
	setp.lt.u32 	%p8, %r12, 4;
	@%p8 bra 	$L__BB2_11;
	mul.wide.s32 	%rd70, %r62, 8;
	add.s64 	%rd71, %rd3, %rd70;
	ld.global.f64 	%fd90, [%rd71];
	mul.wide.s32 	%rd72, %r62, 4;
	add.s64 	%rd73, %rd2, %rd72;
	ld.global.u32 	%r55, [%rd73];
	mul.wide.s32 	%rd74, %r55, 8;
	add.s64 	%rd75, %rd1, %rd74;
	ld.global.f64 	%fd91, [%rd75];
	fma.rn.f64 	%fd92, %fd90, %fd91, %fd111;
	ld.global.f64 	%fd93, [%rd71+8];
	ld.global.u32 	%r56, [%rd73+4];
	mul.wide.s32 	%rd76, %r56, 8;
	add.s64 	%rd77, %rd1, %rd76;
	ld.global.f64 	%fd94, [%rd77];
	fma.rn.f64 	%fd95, %fd93, %fd94, %fd92;
	ld.global.f64 	%fd96, [%rd71+16];
	ld.global.u32 	%r57, [%rd73+8];
	mul.wide.s32 	%rd78, %r57, 8;
	add.s64 	%rd79, %rd1, %rd78;
	ld.global.f64 	%fd97, [%rd79];
	fma.rn.f64 	%fd98, %fd96, %fd97, %fd95;
	ld.global.f64 	%fd99, [%rd71+24];
	ld.global.u32 	%r58, [%rd73+12];
	mul.wide.s32 	%rd80, %r58, 8;
	add.s64 	%rd81, %rd1, %rd80;
	ld.global.f64 	%fd100, [%rd81];
	fma.rn.f64 	%fd111, %fd99, %fd100, %fd98;
	add.s32 	%r62, %r62, 4;
$L__BB2_11:
	setp.eq.s32 	%p9, %r15, 0;
	@%p9 bra 	$L__BB2_14;
	neg.s32 	%r65, %r15;
$L__BB2_13:
	.pragma "nounroll";
	mul.wide.s32 	%rd82, %r62, 4;
	add.s64 	%rd83, %rd2, %rd82;
	mul.wide.s32 	%rd84, %r62, 8;
	add.s64 	%rd85, %rd3, %rd84;
	ld.global.f64 	%fd101, [%rd85];
	ld.global.u32 	%r59, [%rd83];
	mul.wide.s32 	%rd86, %r59, 8;
	add.s64 	%rd87, %rd1, %rd86;
	ld.global.f64 	%fd102, [%rd87];
	fma.rn.f64 	%fd111, %fd101, %fd102, %fd111;
	add.s32 	%r62, %r62, 1;
	add.s32 	%r65, %r65, 1;
	setp.ne.s32 	%p10, %r65, 0;
	@%p10 bra 	$L__BB2_13;
$L__BB2_14:
	cvta.to.global.u64 	%rd88, %rd7;
	mul.wide.s32 	%rd89, %r1, 8;
	add.s64 	%rd90, %rd88, %rd89;
	st.global.f64 	[%rd90], %fd111;
$L__BB2_15:
	ret;

}


// ===== COMPILED SASS (sm_100) =====

	.target	sm_100

	.elftype	@"ET_EXEC"


//--------------------- .note.nv.tkinfo           --------------------------
	.section	.note.nv.tkinfo,"",@"SHT_NOTE"
	.sectionflags	@"SHF_NOTE_NV_TKINFO"
	.tkinfo
        /*0018*/ 	.word	0x00000002
        /*0030*/ 	.string	""
        /*0030*/ 	.string	"ptxas"
        /*0030*/ 	.string	"Cuda compilation tools, release 13.0, V13.0.88"
        /*0030*/ 	.string	"Build cuda_13.0.r13.0/compiler.36424714_0"
        /*0030*/ 	.string	"-arch sm_100 -m 64 "



//--------------------- .note.nv.cuinfo           --------------------------
	.section	.note.nv.cuinfo,"",@"SHT_NOTE"
	.sectionflags	@"SHF_NOTE_NV_CUINFO"
        /*0018*/ 	.short	0x0002
        /*001a*/ 	.short	0x0064
        /*001c*/ 	.short	0x0082
	.zero		2


//--------------------- .nv.info                  --------------------------
	.section	.nv.info,"",@"SHT_CUDA_INFO"
	.align	4


	//----- nvinfo : EIATTR_REGCOUNT
	.align		4
        /*0000*/ 	.byte	0x04, 0x2f
        /*0002*/ 	.short	(.L_1 - .L_0)
	.align		4
.L_0:
        /*0004*/ 	.word	index@(_Z7reduce1ILj256EEvPdS0_S0_j)
        /*0008*/ 	.word	0x00000016


	//----- nvinfo : EIATTR_FRAME_SIZE
	.align		4
.L_1:
        /*000c*/ 	.byte	0x04, 0x11
        /*000e*/ 	.short	(.L_3 - .L_2)
	.align		4
.L_2:
        /*0010*/ 	.word	index@(_Z7reduce1ILj256EEvPdS0_S0_j)
        /*0014*/ 	.word	0x00000000


	//----- nvinfo : EIATTR_REGCOUNT
	.align		4
.L_3:
        /*0018*/ 	.byte	0x04, 0x2f
        /*001a*/ 	.short	(.L_5 - .L_4)
	.align		4
.L_4:
        /*001c*/ 	.word	index@(_Z7reduce2ILj256EEvPdS0_j)
        /*0020*/ 	.word	0x00000012


	//----- nvinfo : EIATTR_FRAME_SIZE
	.align		4
.L_5:
        /*0024*/ 	.byte	0x04, 0x11
        /*0026*/ 	.short	(.L_7 - .L_6)
	.align		4
.L_6:
        /*0028*/ 	.word	index@(_Z7reduce2ILj256EEvPdS0_j)
        /*002c*/ 	.word	0x00000000


	//----- nvinfo : EIATTR_REGCOUNT
	.align		4
.L_7:
        /*0030*/ 	.byte	0x04, 0x2f
        /*0032*/ 	.short	(.L_9 - .L_8)
	.align		4
.L_8:
        /*0034*/ 	.word	index@(_Z17matvec_CSR_kerneliPKiS0_PKdS2_Pd)
        /*0038*/ 	.word	0x00000020


	//----- nvinfo : EIATTR_FRAME_SIZE
	.align		4
.L_9:
        /*003c*/ 	.byte	0x04, 0x11
        /*003e*/ 	.short	(.L_11 - .L_10)
	.align		4
.L_10:
        /*0040*/ 	.word	index@(_Z17matvec_CSR_kerneliPKiS0_PKdS2_Pd)
        /*0044*/ 	.word	0x00000000


	//----- nvinfo : EIATTR_MIN_STACK_SIZE
	.align		4
.L_11:
        /*0048*/ 	.byte	0x04, 0x12
        /*004a*/ 	.short	(.L_13 - .L_12)
	.align		4
.L_12:
        /*004c*/ 	.word	index@(_Z17matvec_CSR_kerneliPKiS0_PKdS2_Pd)
        /*0050*/ 	.word	0x00000000


	//----- nvinfo : EIATTR_MIN_STACK_SIZE
	.align		4
.L_13:
        /*0054*/ 	.byte	0x04, 0x12
        /*0056*/ 	.short	(.L_15 - .L_14)
	.align		4
.L_14:
        /*0058*/ 	.word	index@(_Z7reduce2ILj256EEvPdS0_j)
        /*005c*/ 	.word	0x00000000


	//----- nvinfo : EIATTR_MIN_STACK_SIZE
	.align		4
.L_15:
        /*0060*/ 	.byte	0x04, 0x12
        /*0062*/ 	.short	(.L_17 - .L_16)
	.align		4
.L_16:
        /*0064*/ 	.word	index@(_Z7reduce1ILj256EEvPdS0_S0_j)
        /*0068*/ 	.word	0x00000000
.L_17:


//--------------------- .nv.compat                --------------------------
	.section	.nv.compat,"",@"SHT_CUDA_COMPAT_INFO"
	.align	4
        /*0000*/ 	.byte	0x02, 0x09, 0x00, 0x00, 0x02, 0x02, 0x01, 0x00, 0x02, 0x05, 0x05, 0x00, 0x03, 0x07, 0x01, 0x01
        /*0010*/ 	.byte	0x02, 0x03, 0x00, 0x00, 0x02, 0x06, 0x01, 0x00, 0x04, 0x0b, 0x08, 0x00, 0x01, 0x00, 0x00, 0x00
        /*0020*/ 	.byte	0x00, 0x00, 0x00, 0x00


//--------------------- .nv.info._Z17matvec_CSR_kerneliPKiS0_PKdS2_Pd --------------------------
	.section	.nv.info._Z17matvec_CSR_kerneliPKiS0_PKdS2_Pd,"",@"SHT_CUDA_INFO"
	.sectionflags	@""
	.align	4


	//----- nvinfo : EIATTR_CUDA_API_VERSION
	.align		4
        /*0000*/ 	.byte	0x04, 0x37
        /*0002*/ 	.short	(.L_19 - .L_18)
.L_18:
        /*0004*/ 	.word	0x00000082


	//----- nvinfo : EIATTR_KPARAM_INFO
	.align		4
.L_19:
        /*0008*/ 	.byte	0x04, 0x17
        /*000a*/ 	.short	(.L_21 - .L_20)
.L_20:
        /*000c*/ 	.word	0x00000000
        /*0010*/ 	.short	0x0005
        /*0012*/ 	.short	0x0028
        /*0014*/ 	.byte	0x00, 0xf5, 0x21, 0x00


	//----- nvinfo : EIATTR_KPARAM_INFO
	.align		4
.L_21:
        /*0018*/ 	.byte	0x04, 0x17
        /*001a*/ 	.short	(.L_23 - .L_22)
.L_22:
        /*001c*/ 	.word	0x00000000
        /*0020*/ 	.short	0x0004
        /*0022*/ 	.short	0x0020
        /*0024*/ 	.byte	0x00, 0xf5, 0x21, 0x00


	//----- nvinfo : EIATTR_KPARAM_INFO
	.align		4
.L_23:
        /*0028*/ 	.byte	0x04, 0x17
        /*002a*/ 	.short	(.L_25 - .L_24)
.L_24:
        /*002c*/ 	.word	0x00000000
        /*0030*/ 	.short	0x0003
        /*0032*/ 	.short	0x0018
        /*0034*/ 	.byte	0x00, 0xf5, 0x21, 0x00


	//----- nvinfo : EIATTR_KPARAM_INFO
	.align		4
.L_25:
        /*0038*/ 	.byte	0x04, 0x17
        /*003a*/ 	.short	(.L_27 - .L_26)
.L_26:
        /*003c*/ 	.word	0x00000000
        /*0040*/ 	.short	0x0002
        /*0042*/ 	.short	0x0010
        /*0044*/ 	.byte	0x00, 0xf5, 0x21, 0x00


	//----- nvinfo : EIATTR_KPARAM_INFO
	.align		4
.L_27:
        /*0048*/ 	.byte	0x04, 0x17
        /*004a*/ 	.short	(.L_29 - .L_28)
.L_28:
        /*004c*/ 	.word	0x00000000
        /*0050*/ 	.short	0x0001
        /*0052*/ 	.short	0x0008
        /*0054*/ 	.byte	0x00, 0xf5, 0x21, 0x00


	//----- nvinfo : EIATTR_KPARAM_INFO
	.align		4
.L_29:
        /*0058*/ 	.byte	0x04, 0x17
        /*005a*/ 	.short	(.L_31 - .L_30)
.L_30:
        /*005c*/ 	.word	0x00000000
        /*0060*/ 	.short	0x0000
        /*0062*/ 	.short	0x0000
        /*0064*/ 	.byte	0x00, 0xf0, 0x11, 0x00


	//----- nvinfo : EIATTR_SPARSE_MMA_MASK
	.align		4
.L_31:
        /*0068*/ 	.byte	0x03, 0x50
        /*006a*/ 	.short	0x0000


	//----- nvinfo : EIATTR_MAXREG_COUNT
	.align		4
        /*006c*/ 	.byte	0x03, 0x1b
        /*006e*/ 	.short	0x00ff


	//----- nvinfo : EIATTR_MERCURY_ISA_VERSION
	.align		4
        /*0070*/ 	.byte	0x03, 0x5f
        /*0072*/ 	.short	0x0101


	//----- nvinfo : EIATTR_VRC_CTA_INIT_COUNT
	.align		4
        /*0074*/ 	.byte	0x02, 0x4a
	.zero		1
	.zero		1


	//----- nvinfo : EIATTR_EXIT_INSTR_OFFSETS
	.align		4
        /*0078*/ 	.byte	0x04, 0x1c
        /*007a*/ 	.short	(.L_33 - .L_32)


	//   ....[0]....
.L_32:
        /*007c*/ 	.word	0x00000070


	//   ....[1]....
        /*0080*/ 	.word	0x00000e60


	//----- nvinfo : EIATTR_CRS_STACK_SIZE
	.align		4
.L_33:
        /*0084*/ 	.byte	0x04, 0x1e
        /*0086*/ 	.short	(.L_35 - .L_34)
.L_34:
        /*0088*/ 	.word	0x00000000


	//----- nvinfo : EIATTR_CBANK_PARAM_SIZE
	.align		4
.L_35:
        /*008c*/ 	.byte	0x03, 0x19
        /*008e*/ 	.short	0x0030


	//----- nvinfo : EIATTR_PARAM_CBANK
	.align		4
        /*0090*/ 	.byte	0x04, 0x0a
        /*0092*/ 	.short	(.L_37 - .L_36)
	.align		4
.L_36:
        /*0094*/ 	.word	index@(.nv.constant0._Z17matvec_CSR_kerneliPKiS0_PKdS2_Pd)
        /*0098*/ 	.short	0x0380
        /*009a*/ 	.short	0x0030


	//----- nvinfo : EIATTR_SW_WAR
	.align		4
.L_37:
        /*009c*/ 	.byte	0x04, 0x36
        /*009e*/ 	.short	(.L_39 - .L_38)
.L_38:
        /*00a0*/ 	.word	0x00000008
.L_39:


//--------------------- .nv.info._Z7reduce2ILj256EEvPdS0_j --------------------------
	.section	.nv.info._Z7reduce2ILj256EEvPdS0_j,"",@"SHT_CUDA_INFO"
	.sectionflags	@""
	.align	4


	//----- nvinfo : EIATTR_CUDA_API_VERSION
	.align		4
        /*0000*/ 	.byte	0x04, 0x37
        /*0002*/ 	.short	(.L_41 - .L_40)
.L_40:
        /*0004*/ 	.word	0x00000082


	//----- nvinfo : EIATTR_KPARAM_INFO
	.align		4
.L_41:
        /*0008*/ 	.byte	0x04, 0x17
        /*000a*/ 	.short	(.L_43 - .L_42)
.L_42:
        /*000c*/ 	.word	0x00000000
        /*0010*/ 	.short	0x0002
        /*0012*/ 	.short	0x0010
        /*0014*/ 	.byte	0x00, 0xf0, 0x11, 0x00


	//----- nvinfo : EIATTR_KPARAM_INFO
	.align		4
.L_43:
        /*0018*/ 	.byte	0x04, 0x17
        /*001a*/ 	.short	(.L_45 - .L_44)
.L_44:
        /*001c*/ 	.word	0x00000000
        /*0020*/ 	.short	0x0001
        /*0022*/ 	.short	0x0008
        /*0024*/ 	.byte	0x00, 0xf5, 0x21, 0x00


	//----- nvinfo : EIATTR_KPARAM_INFO
	.align		4
.L_45:
        /*0028*/ 	.byte	0x04, 0x17
        /*002a*/ 	.short	(.L_47 - .L_46)
.L_46:
        /*002c*/ 	.word	0x00000000
        /*0030*/ 	.short	0x0000
        /*0032*/ 	.short	0x0000
        /*0034*/ 	.byte	0x00, 0xf5, 0x21, 0x00


	//----- nvinfo : EIATTR_SPARSE_MMA_MASK
	.align		4
.L_47:
        /*0038*/ 	.byte	0x03, 0x50
        /*003a*/ 	.short	0x0000


	//----- nvinfo : EIATTR_MAXREG_COUNT
	.align		4
        /*003c*/ 	.byte	0x03, 0x1b
        /*003e*/ 	.short	0x00ff


	//----- nvinfo : EIATTR_NUM_BARRIERS
	.align		4
        /*0040*/ 	.byte	0x02, 0x4c
        /*0042*/ 	.byte	0x01
	.zero		1


	//----- nvinfo : EIATTR_MERCURY_ISA_VERSION
	.align		4
        /*0044*/ 	.byte	0x03, 0x5f
        /*0046*/ 	.short	0x0101


	//----- nvinfo : EIATTR_VRC_CTA_INIT_COUNT
	.align		4
        /*0048*/ 	.byte	0x02, 0x4a
	.zero		1
	.zero		1


	//----- nvinfo : EIATTR_EXIT_INSTR_OFFSETS
	.align		4
        /*004c*/ 	.byte	0x04, 0x1c
        /*004e*/ 	.short	(.L_49 - .L_48)


	//   ....[0]....
.L_48:
        /*0050*/ 	.word	0x000002e0


	//   ....[1]....
        /*0054*/ 	.word	0x00000480


	//   ....[2]....
        /*0058*/ 	.word	0x000004d0


	//----- nvinfo : EIATTR_CRS_STACK_SIZE
	.align		4
.L_49:
        /*005c*/ 	.byte	0x04, 0x1e
        /*005e*/ 	.short	(.L_51 - .L_50)
.L_50:
        /*0060*/ 	.word	0x00000000


	//----- nvinfo : EIATTR_CBANK_PARAM_SIZE
	.align		4
.L_51:
        /*0064*/ 	.byte	0x03, 0x19
        /*0066*/ 	.short	0x0014


	//----- nvinfo : EIATTR_PARAM_CBANK
	.align		4
        /*0068*/ 	.byte	0x04, 0x0a
        /*006a*/ 	.short	(.L_53 - .L_52)
	.align		4
.L_52:
        /*006c*/ 	.word	index@(.nv.constant0._Z7reduce2ILj256EEvPdS0_j)
        /*0070*/ 	.short	0x0380
        /*0072*/ 	.short	0x0014


	//----- nvinfo : EIATTR_SW_WAR
	.align		4
.L_53:
        /*0074*/ 	.byte	0x04, 0x36
        /*0076*/ 	.short	(.L_55 - .L_54)
.L_54:
        /*0078*/ 	.word	0x00000008
.L_55:


//--------------------- .nv.info._Z7reduce1ILj256EEvPdS0_S0_j --------------------------
	.section	.nv.info._Z7reduce1ILj256EEvPdS0_S0_j,"",@"SHT_CUDA_INFO"
	.sectionflags	@""
	.align	4


	//----- nvinfo : EIATTR_CUDA_API_VERSION
	.align		4
        /*0000*/ 	.byte	0x04, 0x37
        /*0002*/ 	.short	(.L_57 - .L_56)
.L_56:
        /*0004*/ 	.word	0x00000082


	//----- nvinfo : EIATTR_KPARAM_INFO
	.align		4
.L_57:
        /*0008*/ 	.byte	0x04, 0x17
        /*000a*/ 	.short	(.L_59 - .L_58)
.L_58:
        /*000c*/ 	.word	0x00000000
        /*0010*/ 	.short	0x0003
        /*0012*/ 	.short	0x0018
        /*0014*/ 	.byte	0x00, 0xf0, 0x11, 0x00


	//----- nvinfo : EIATTR_KPARAM_INFO
	.align		4
.L_59:
        /*0018*/ 	.byte	0x04, 0x17
        /*001a*/ 	.short	(.L_61 - .L_60)
.L_60:
        /*001c*/ 	.word	0x00000000
        /*0020*/ 	.short	0x0002
        /*0022*/ 	.short	0x0010
        /*0024*/ 	.byte	0x00, 0xf5, 0x21, 0x00


	//----- nvinfo : EIATTR_KPARAM_INFO
	.align		4
.L_61:
        /*0028*/ 	.byte	0x04, 0x17
        /*002a*/ 	.short	(.L_63 - .L_62)
.L_62:
        /*002c*/ 	.word	0x00000000
        /*0030*/ 	.short	0x0001
        /*0032*/ 	.short	0x0008
        /*0034*/ 	.byte	0x00, 0xf5, 0x21, 0x00


	//----- nvinfo : EIATTR_KPARAM_INFO
	.align		4
.L_63:
        /*0038*/ 	.byte	0x04, 0x17
        /*003a*/ 	.short	(.L_65 - .L_64)
.L_64:
        /*003c*/ 	.word	0x00000000
        /*0040*/ 	.short	0x0000
        /*0042*/ 	.short	0x0000
        /*0044*/ 	.byte	0x00, 0xf5, 0x21, 0x00


	//----- nvinfo : EIATTR_SPARSE_MMA_MASK
	.align		4
.L_65:
        /*0048*/ 	.byte	0x03, 0x50
        /*004a*/ 	.short	0x0000


	//----- nvinfo : EIATTR_MAXREG_COUNT
	.align		4
        /*004c*/ 	.byte	0x03, 0x1b
        /*004e*/ 	.short	0x00ff


	//----- nvinfo : EIATTR_NUM_BARRIERS
	.align		4
        /*0050*/ 	.byte	0x02, 0x4c
        /*0052*/ 	.byte	0x01
	.zero		1


	//----- nvinfo : EIATTR_MERCURY_ISA_VERSION
	.align		4
        /*0054*/ 	.byte	0x03, 0x5f
        /*0056*/ 	.short	0x0101


	//----- nvinfo : EIATTR_VRC_CTA_INIT_COUNT
	.align		4
        /*0058*/ 	.byte	0x02, 0x4a
	.zero		1
	.zero		1


	//----- nvinfo : EIATTR_EXIT_INSTR_OFFSETS
	.align		4
        /*005c*/ 	.byte	0x04, 0x1c
        /*005e*/ 	.short	(.L_67 - .L_66)


	//   ....[0]....
.L_66:
        /*0060*/ 	.word	0x00000330


	//   ....[1]....
        /*0064*/ 	.word	0x000004d0


	//   ....[2]....
        /*0068*/ 	.word	0x00000520


	//----- nvinfo : EIATTR_CRS_STACK_SIZE
	.align		4
.L_67:
        /*006c*/ 	.byte	0x04, 0x1e
        /*006e*/ 	.short	(.L_69 - .L_68)
.L_68:
        /*0070*/ 	.word	0x00000000


	//----- nvinfo : EIATTR_CBANK_PARAM_SIZE
	.align		4
.L_69:
        /*0074*/ 	.byte	0x03, 0x19
        /*0076*/ 	.short	0x001c


	//----- nvinfo : EIATTR_PARAM_CBANK
	.align		4
        /*0078*/ 	.byte	0x04, 0x0a
        /*007a*/ 	.short	(.L_71 - .L_70)
	.align		4
.L_70:
        /*007c*/ 	.word	index@(.nv.constant0._Z7reduce1ILj256EEvPdS0_S0_j)
        /*0080*/ 	.short	0x0380
        /*0082*/ 	.short	0x001c


	//----- nvinfo : EIATTR_SW_WAR
	.align		4
.L_71:
        /*0084*/ 	.byte	0x04, 0x36
        /*0086*/ 	.short	(.L_73 - .L_72)
.L_72:
        /*0088*/ 	.word	0x00000008
.L_73:


//--------------------- .nv.callgraph             --------------------------
	.section	.nv.callgraph,"",@"SHT_CUDA_CALLGRAPH"
	.align	4
	.sectionentsize	8
	.align		4
        /*0000*/ 	.word	0x00000000
	.align		4
        /*0004*/ 	.word	0xffffffff
	.align		4
        /*0008*/ 	.word	0x00000000
	.align		4
        /*000c*/ 	.word	0xfffffffe
	.align		4
        /*0010*/ 	.word	0x00000000
	.align		4
        /*0014*/ 	.word	0xfffffffd
	.align		4
        /*0018*/ 	.word	0x00000000
	.align		4
        /*001c*/ 	.word	0xfffffffc


//--------------------- .text._Z17matvec_CSR_kerneliPKiS0_PKdS2_Pd --------------------------
	.section	.text._Z17matvec_CSR_kerneliPKiS0_PKdS2_Pd,"ax",@progbits
	.align	128
        .global         _Z17matvec_CSR_kerneliPKiS0_PKdS2_Pd
        .type           _Z17matvec_CSR_kerneliPKiS0_PKdS2_Pd,@function
        .size           _Z17matvec_CSR_kerneliPKiS0_PKdS2_Pd,(.L_x_21 - _Z17matvec_CSR_kerneliPKiS0_PKdS2_Pd)
        .other          _Z17matvec_CSR_kerneliPKiS0_PKdS2_Pd,@"STO_CUDA_ENTRY STV_DEFAULT"
_Z17matvec_CSR_kerneliPKiS0_PKdS2_Pd:
.text._Z17matvec_CSR_kerneliPKiS0_PKdS2_Pd:
[----:B------:R-:W-:Y:S01]  /*0000*/  LDC R1, c[0x0][0x37c] ;  /* 0x0000df00ff017b82 */ /* 0x000fe20000000800 */
[----:B------:R-:W0:Y:S01]  /*0010*/  S2R R0, SR_CTAID.X ;  /* 0x0000000000007919 */ /* 0x000e220000002500 */
[----:B------:R-:W0:Y:S01]  /*0020*/  LDCU UR4, c[0x0][0x360] ;  /* 0x00006c00ff0477ac */ /* 0x000e220008000800 */
[----:B------:R-:W0:Y:S01]  /*0030*/  S2R R3, SR_TID.X ;  /* 0x0000000000037919 */ /* 0x000e220000002100 */
[----:B------:R-:W1:Y:S01]  /*0040*/  LDCU UR5, c[0x0][0x380] ;  /* 0x00007000ff0577ac */ /* 0x000e620008000800 */
[----:B0-----:R-:W-:-:S05]  /*0050*/  IMAD R0, R0, UR4, R3 ;  /* 0x0000000400007c24 */ /* 0x001fca000f8e0203 */
[----:B-1----:R-:W-:-:S13]  /*0060*/  ISETP.GE.AND P0, PT, R0, UR5, PT ;  /* 0x0000000500007c0c */ /* 0x002fda000bf06270 */
[----:B------:R-:W-:Y:S05]  /*0070*/  @P0 EXIT ;  /* 0x000000000000094d */ /* 0x000fea0003800000 */
[----:B------:R-:W0:Y:S01]  /*0080*/  LDC.64 R2, c[0x0][0x388] ;  /* 0x0000e200ff027b82 */ /* 0x000e220000000a00 */
[----:B------:R-:W1:Y:S01]  /*0090*/  LDCU.64 UR4, c[0x0][0x358] ;  /* 0x00006b00ff0477ac */ /* 0x000e620008000a00 */
[----:B0-----:R-:W-:-:S05]  /*00a0*/  IMAD.WIDE R2, R0, 0x4, R2 ;  /* 0x0000000400027825 */ /* 0x001fca00078e0202 */
[----:B-1----:R-:W2:Y:S04]  /*00b0*/  LDG.E R4, desc[UR4][R2.64] ;  /* 0x0000000402047981 */ /* 0x002ea8000c1e1900 */
[----:B------:R-:W2:Y:S01]  /*00c0*/  LDG.E R5, desc[UR4][R2.64+0x4] ;  /* 0x0000040402057981 */ /* 0x000ea2000c1e1900 */
[----:B------:R-:W-:Y:S01]  /*00d0*/  BSSY.RECONVERGENT B0, `(.L_x_0) ;  /* 0x00000d5000007945 */ /* 0x000fe20003800200 */
[----:B------:R-:W-:Y:S02]  /*00e0*/  CS2R R26, SRZ ;  /* 0x00000000001a7805 */ /* 0x000fe4000001ff00 */
[----:B--2---:R-:W-:-:S13]  /*00f0*/  ISETP.GE.AND P0, PT, R4, R5, PT ;  /* 0x000000050400720c */ /* 0x004fda0003f06270 */
[----:B------:R-:W-:Y:S05]  /*0100*/  @P0 BRA `(.L_x_1) ;  /* 0x0000000c00440947 */ /* 0x000fea0003800000 */
[----:B------:R-:W-:Y:S01]  /*0110*/  MOV R2, R4 ;  /* 0x0000000400027202 */ /* 0x000fe20000000f00 */
[----:B------:R-:W-:Y:S01]  /*0120*/  BSSY.RECONVERGENT B1, `(.L_x_2) ;  /* 0x0000069000017945 */ /* 0x000fe20003800200 */
[----:B------:R-:W-:Y:S02]  /*0130*/  CS2R R26, SRZ ;  /* 0x00000000001a7805 */ /* 0x000fe4000001ff00 */
[----:B------:R-:W-:-:S04]  /*0140*/  VIADDMNMX R5, R2, 0x1, R5, !PT ;  /* 0x0000000102057846 */ /* 0x000fc80007800105 */
[CC--:B------:R-:W-:Y:S02]  /*0150*/  IADD3 R3, PT, PT, R2.reuse, -R5.reuse, RZ ;  /* 0x8000000502037210 */ /* 0x0c0fe40007ffe0ff */
[----:B------:R-:W-:Y:S02]  /*0160*/  IADD3 R4, PT, PT, -R2, R5, RZ ;  /* 0x0000000502047210 */ /* 0x000fe40007ffe1ff */
[----:B------:R-:W-:Y:S02]  /*0170*/  ISETP.GT.U32.AND P1, PT, R3, -0x10, PT ;  /* 0xfffffff00300780c */ /* 0x000fe40003f24070 */
[----:B------:R-:W-:-:S04]  /*0180*/  LOP3.LUT R5, R4, 0xf, RZ, 0xc0, !PT ;  /* 0x0000000f04057812 */ /* 0x000fc800078ec0ff */
[----:B------:R-:W-:-:S07]  /*0190*/  ISETP.NE.AND P0, PT, R5, RZ, PT ;  /* 0x000000ff0500720c */ /* 0x000fce0003f05270 */
[----:B------:R-:W-:Y:S06]  /*01a0*/  @P1 BRA `(.L_x_3) ;  /* 0x0000000400801947 */ /* 0x000fec0003800000 */
[----:B------:R-:W0:Y:S01]  /*01b0*/  LDC.64 R6, c[0x0][0x390] ;  /* 0x0000e400ff067b82 */ /* 0x000e220000000a00 */
[----:B------:R-:W-:Y:S02]  /*01c0*/  LOP3.LUT R3, R4, 0xfffffff0, RZ, 0xc0, !PT ;  /* 0xfffffff004037812 */ /* 0x000fe400078ec0ff */
[----:B------:R-:W-:Y:S02]  /*01d0*/  CS2R R26, SRZ ;  /* 0x00000000001a7805 */ /* 0x000fe4000001ff00 */
[----:B------:R-:W-:-:S03]  /*01e0*/  IADD3 R3, PT, PT, -R3, RZ, RZ ;  /* 0x000000ff03037210 */ /* 0x000fc60007ffe1ff */
[----:B------:R-:W1:Y:S01]  /*01f0*/  LDC.64 R8, c[0x0][0x398] ;  /* 0x0000e600ff087b82 */ /* 0x000e620000000a00 */
[----:B0-----:R-:W-:-:S04]  /*0200*/  IADD3 R6, P2, PT, R6, 0x20, RZ ;  /* 0x0000002006067810 */ /* 0x001fc80007f5e0ff */
[----:B------:R-:W-:Y:S02]  /*0210*/  IADD3.X R7, PT, PT, RZ, R7, RZ, P2, !PT ;  /* 0x00000007ff077210 */ /* 0x000fe400017fe4ff */
[----:B-1----:R-:W-:-:S04]  /*0220*/  IADD3 R8, P1, PT, R8, 0x40, RZ ;  /* 0x0000004008087810 */ /* 0x002fc80007f3e0ff */
[----:B------:R-:W-:-:S09]  /*0230*/  IADD3.X R9, PT, PT, RZ, R9, RZ, P1, !PT ;  /* 0x00000009ff097210 */ /* 0x000fd20000ffe4ff */
.L_x_4:
[C---:B------:R-:W-:Y:S01]  /*0240*/  IMAD.WIDE R28, R2.reuse, 0x4, R6 ;  /* 0x00000004021c7825 */ /* 0x040fe200078e0206 */
[----:B------:R-:W0:Y:S04]  /*0250*/  LDC.64 R12, c[0x0][0x3a0] ;  /* 0x0000e800ff0c7b82 */ /* 0x000e280000000a00 */
[----:B------:R-:W0:Y:S01]  /*0260*/  LDG.E R15, desc[UR4][R28.64+-0x20] ;  /* 0xffffe0041c0f7981 */ /* 0x000e22000c1e1900 */
[----:B------:R-:W-:-:S03]  /*0270*/  IMAD.WIDE R10, R2, 0x8, R8 ;  /* 0x00000008020a7825 */ /* 0x000fc600078e0208 */
[----:B------:R-:W2:Y:S04]  /*0280*/  LDG.E R25, desc[UR4][R28.64+-0x1c] ;  /* 0xffffe4041c197981 */ /* 0x000ea8000c1e1900 */
[----:B------:R-:W3:Y:S04]  /*0290*/  LDG.E.64 R16, desc[UR4][R10.64+-0x40] ;  /* 0xffffc0040a107981 */ /* 0x000ee8000c1e1b00 */
[----:B------:R-:W4:Y:S04]  /*02a0*/  LDG.E R19, desc[UR4][R28.64+-0x18] ;  /* 0xffffe8041c137981 */ /* 0x000f28000c1e1900 */
[----:B------:R-:W5:Y:S04]  /*02b0*/  LDG.E.64 R22, desc[UR4][R10.64+-0x38] ;  /* 0xffffc8040a167981 */ /* 0x000f68000c1e1b00 */
[----:B------:R-:W5:Y:S01]  /*02c0*/  LDG.E.64 R20, desc[UR4][R10.64+-0x30] ;  /* 0xffffd0040a147981 */ /* 0x000f62000c1e1b00 */
[----:B0-----:R-:W-:-:S06]  /*02d0*/  IMAD.WIDE R14, R15, 0x8, R12 ;  /* 0x000000080f0e7825 */ /* 0x001fcc00078e020c */
[----:B------:R-:W3:Y:S01]  /*02e0*/  LDG.E.64 R14, desc[UR4][R14.64] ;  /* 0x000000040e0e7981 */ /* 0x000ee2000c1e1b00 */
[----:B--2---:R-:W-:-:S04]  /*02f0*/  IMAD.WIDE R24, R25, 0x8, R12 ;  /* 0x0000000819187825 */ /* 0x004fc800078e020c */
[----:B----4-:R-:W-:-:S06]  /*0300*/  IMAD.WIDE R18, R19, 0x8, R12 ;  /* 0x0000000813127825 */ /* 0x010fcc00078e020c */
[----:B------:R-:W2:Y:S01]  /*0310*/  LDG.E.64 R18, desc[UR4][R18.64] ;  /* 0x0000000412127981 */ /* 0x000ea2000c1e1b00 */
[----:B---3--:R-:W-:-:S03]  /*0320*/  DFMA R26, R16, R14, R26 ;  /* 0x0000000e101a722b */ /* 0x008fc6000000001a */
[----:B------:R-:W5:Y:S04]  /*0330*/  LDG.E.64 R14, desc[UR4][R24.64] ;  /* 0x00000004180e7981 */ /* 0x000f68000c1e1b00 */
[----:B------:R-:W3:Y:S04]  /*0340*/  LDG.E R17, desc[UR4][R28.64+-0x14] ;  /* 0xffffec041c117981 */ /* 0x000ee8000c1e1900 */
[----:B------:R-:W4:Y:S01]  /*0350*/  LDG.E R25, desc[UR4][R28.64+-0xc] ;  /* 0xfffff4041c197981 */ /* 0x000f22000c1e1900 */
[----:B-----5:R-:W-:-:S03]  /*0360*/  DFMA R22, R22, R14, R26 ;  /* 0x0000000e1616722b */ /* 0x020fc6000000001a */
[----:B------:R-:W5:Y:S01]  /*0370*/  LDG.E R15, desc[UR4][R28.64+-0x10] ;  /* 0xfffff0041c0f7981 */ /* 0x000f62000c1e1900 */
[----:B---3--:R-:W-:-:S03]  /*0380*/  IMAD.WIDE R16, R17, 0x8, R12 ;  /* 0x0000000811107825 */ /* 0x008fc600078e020c */
[----:B------:R-:W3:Y:S01]  /*0390*/  LDG.E R27, desc[UR4][R28.64+-0x8] ;  /* 0xfffff8041c1b7981 */ /* 0x000ee2000c1e1900 */
[----:B--2---:R-:W-:-:S03]  /*03a0*/  DFMA R18, R20, R18, R22 ;  /* 0x000000121412722b */ /* 0x004fc60000000016 */
[----:B------:R-:W2:Y:S04]  /*03b0*/  LDG.E.64 R22, desc[UR4][R10.64+-0x28] ;  /* 0xffffd8040a167981 */ /* 0x000ea8000c1e1b00 */
[----:B------:R-:W2:Y:S01]  /*03c0*/  LDG.E.64 R16, desc[UR4][R16.64] ;  /* 0x0000000410107981 */ /* 0x000ea2000c1e1b00 */
[----:B----4-:R-:W-:-:S05]  /*03d0*/  IMAD.WIDE R24, R25, 0x8, R12 ;  /* 0x0000000819187825 */ /* 0x010fca00078e020c */
[----:B------:R-:W4:Y:S04]  /*03e0*/  LDG.E.64 R20, desc[UR4][R24.64] ;  /* 0x0000000418147981 */ /* 0x000f28000c1e1b00 */
[----:B------:R-:W4:Y:S01]  /*03f0*/  LDG.E R25, desc[UR4][R28.64+0x4] ;  /* 0x000004041c197981 */ /* 0x000f22000c1e1900 */
[----:B-----5:R-:W-:-:S06]  /*0400*/  IMAD.WIDE R14, R15, 0x8, R12 ;  /* 0x000000080f0e7825 */ /* 0x020fcc00078e020c */
[----:B------:R-:W5:Y:S01]  /*0410*/  LDG.E.64 R14, desc[UR4][R14.64] ;  /* 0x000000040e0e7981 */ /* 0x000f62000c1e1b00 */
[----:B--2---:R-:W-:-:S03]  /*0420*/  DFMA R22, R22, R16, R18 ;  /* 0x000000101616722b */ /* 0x004fc60000000012 */
[----:B------:R-:W5:Y:S04]  /*0430*/  LDG.E.64 R18, desc[UR4][R10.64+-0x20] ;  /* 0xffffe0040a127981 */ /* 0x000f68000c1e1b00 */
[----:B------:R-:W4:Y:S01]  /*0440*/  LDG.E.64 R16, desc[UR4][R10.64+-0x18] ;  /* 0xffffe8040a107981 */ /* 0x000f22000c1e1b00 */
[----:B---3--:R-:W-:Y:S01]  /*0450*/  IMAD.WIDE R26, R27, 0x8, R12 ;  /* 0x000000081b1a7825 */ /* 0x008fe200078e020c */
[----:B-----5:R-:W-:Y:S02]  /*0460*/  DFMA R18, R18, R14, R22 ;  /* 0x0000000e1212722b */ /* 0x020fe40000000016 */
[----:B------:R-:W2:Y:S04]  /*0470*/  LDG.E R15, desc[UR4][R28.64+-0x4] ;  /* 0xfffffc041c0f7981 */ /* 0x000ea8000c1e1900 */
[----:B------:R-:W3:Y:S02]  /*0480*/  LDG.E.64 R22, desc[UR4][R10.64+-0x10] ;  /* 0xfffff0040a167981 */ /* 0x000ee4000c1e1b00 */
[----:B----4-:R-:W-:-:S02]  /*0490*/  DFMA R20, R16, R20, R18 ;  /* 0x000000141014722b */ /* 0x010fc40000000012 */
[----:B------:R-:W3:Y:S04]  /*04a0*/  LDG.E.64 R16, desc[UR4][R26.64] ;  /* 0x000000041a107981 */ /* 0x000ee8000c1e1b00 */
[----:B------:R-:W4:Y:S04]  /*04b0*/  LDG.E R19, desc[UR4][R28.64] ;  /* 0x000000041c137981 */ /* 0x000f28000c1e1900 */
[----:B------:R-:W5:Y:S01]  /*04c0*/  LDG.E R27, desc[UR4][R28.64+0x8] ;  /* 0x000008041c1b7981 */ /* 0x000f62000c1e1900 */
[----:B--2---:R-:W-:Y:S01]  /*04d0*/  IMAD.WIDE R14, R15, 0x8, R12 ;  /* 0x000000080f0e7825 */ /* 0x004fe200078e020c */
[----:B---3--:R-:W-:-:S02]  /*04e0*/  DFMA R22, R22, R16, R20 ;  /* 0x000000101616722b */ /* 0x008fc40000000014 */
[----:B------:R-:W2:Y:S04]  /*04f0*/  LDG.E.64 R20, desc[UR4][R10.64+-0x8] ;  /* 0xfffff8040a147981 */ /* 0x000ea8000c1e1b00 */
[----:B------:R-:W2:Y:S01]  /*0500*/  LDG.E.64 R16, desc[UR4][R14.64] ;  /* 0x000000040e107981 */ /* 0x000ea2000c1e1b00 */
[----:B----4-:R-:W-:-:S06]  /*0510*/  IMAD.WIDE R18, R19, 0x8, R12 ;  /* 0x0000000813127825 */ /* 0x010fcc00078e020c */
[----:B------:R-:W3:Y:S04]  /*0520*/  LDG.E.64 R18, desc[UR4][R18.64] ;  /* 0x0000000412127981 */ /* 0x000ee8000c1e1b00 */
[----:B------:R-:W3:Y:S01]  /*0530*/  LDG.E.64 R14, desc[UR4][R10.64] ;  /* 0x000000040a0e7981 */ /* 0x000ee2000c1e1b00 */
[----:B--2---:R-:W-:Y:S01]  /*0540*/  DFMA R20, R20, R16, R22 ;  /* 0x000000101414722b */ /* 0x004fe20000000016 */
[--C-:B------:R-:W-:Y:S02]  /*0550*/  IMAD.WIDE R16, R25, 0x8, R12.reuse ;  /* 0x0000000819107825 */ /* 0x100fe400078e020c */
[----:B------:R-:W2:Y:S02]  /*0560*/  LDG.E.64 R22, desc[UR4][R10.64+0x18] ;  /* 0x000018040a167981 */ /* 0x000ea4000c1e1b00 */
[----:B-----5:R-:W-:-:S02]  /*0570*/  IMAD.WIDE R26, R27, 0x8, R12 ;  /* 0x000000081b1a7825 */ /* 0x020fc400078e020c */
[----:B------:R-:W4:Y:S01]  /*0580*/  LDG.E R25, desc[UR4][R28.64+0x10] ;  /* 0x000010041c197981 */ /* 0x000f22000c1e1900 */
[----:B---3--:R-:W-:-:S03]  /*0590*/  DFMA R18, R14, R18, R20 ;  /* 0x000000120e12722b */ /* 0x008fc60000000014 */
[----:B------:R-:W3:Y:S04]  /*05a0*/  LDG.E.64 R16, desc[UR4][R16.64] ;  /* 0x0000000410107981 */ /* 0x000ee8000c1e1b00 */
[----:B------:R-:W3:Y:S04]  /*05b0*/  LDG.E.64 R20, desc[UR4][R10.64+0x8] ;  /* 0x000008040a147981 */ /* 0x000ee8000c1e1b00 */
[----:B------:R-:W5:Y:S01]  /*05c0*/  LDG.E R15, desc[UR4][R28.64+0xc] ;  /* 0x00000c041c0f7981 */ /* 0x000f62000c1e1900 */
[----:B---3--:R-:W-:-:S03]  /*05d0*/  DFMA R20, R20, R16, R18 ;  /* 0x000000101414722b */ /* 0x008fc60000000012 */
[----:B------:R-:W3:Y:S01]  /*05e0*/  LDG.E.64 R18, desc[UR4][R10.64+0x10] ;  /* 0x000010040a127981 */ /* 0x000ee2000c1e1b00 */
[----:B-----5:R-:W-:-:S03]  /*05f0*/  IMAD.WIDE R14, R15, 0x8, R12 ;  /* 0x000000080f0e7825 */ /* 0x020fc600078e020c */
[----:B------:R-:W3:Y:S04]  /*0600*/  LDG.E.64 R16, desc[UR4][R26.64] ;  /* 0x000000041a107981 */ /* 0x000ee8000c1e1b00 */
[----:B------:R-:W2:Y:S04]  /*0610*/  LDG.E.64 R14, desc[UR4][R14.64] ;  /* 0x000000040e0e7981 */ /* 0x000ea8000c1e1b00 */
[----:B------:R-:W5:Y:S01]  /*0620*/  LDG.E R27, desc[UR4][R28.64+0x18] ;  /* 0x000018041c1b7981 */ /* 0x000f62000c1e1900 */
[----:B---3--:R-:W-:-:S03]  /*0630*/  DFMA R18, R18, R16, R20 ;  /* 0x000000101212722b */ /* 0x008fc60000000014 */
[----:B------:R-:W3:Y:S01]  /*0640*/  LDG.E R21, desc[UR4][R28.64+0x14] ;  /* 0x000014041c157981 */ /* 0x000ee2000c1e1900 */
[----:B----4-:R-:W-:-:S03]  /*0650*/  IMAD.WIDE R16, R25, 0x8, R12 ;  /* 0x0000000819107825 */ /* 0x010fc600078e020c */
[----:B------:R-:W4:Y:S01]  /*0660*/  LDG.E R25, desc[UR4][R28.64+0x1c] ;  /* 0x00001c041c197981 */ /* 0x000f22000c1e1900 */
[----:B--2---:R-:W-:-:S03]  /*0670*/  DFMA R22, R22, R14, R18 ;  /* 0x0000000e1616722b */ /* 0x004fc60000000012 */
[----:B------:R-:W2:Y:S04]  /*0680*/  LDG.E.64 R14, desc[UR4][R10.64+0x20] ;  /* 0x000020040a0e7981 */ /* 0x000ea8000c1e1b00 */
[----:B------:R-:W2:Y:S04]  /*0690*/  LDG.E.64 R16, desc[UR4][R16.64] ;  /* 0x0000000410107981 */ /* 0x000ea8000c1e1b00 */
[----:B------:R-:W4:Y:S01]  /*06a0*/  LDG.E.64 R18, desc[UR4][R10.64+0x28] ;  /* 0x000028040a127981 */ /* 0x000f22000c1e1b00 */
[----:B---3--:R-:W-:-:S06]  /*06b0*/  IMAD.WIDE R20, R21, 0x8, R12 ;  /* 0x0000000815147825 */ /* 0x008fcc00078e020c */
[----:B------:R-:W3:Y:S01]  /*06c0*/  LDG.E.64 R20, desc[UR4][R20.64] ;  /* 0x0000000414147981 */ /* 0x000ee2000c1e1b00 */
[----:B--2---:R-:W-:Y:S01]  /*06d0*/  DFMA R14, R14, R16, R22 ;  /* 0x000000100e0e722b */ /* 0x004fe20000000016 */
[--C-:B-----5:R-:W-:Y:S02]  /*06e0*/  IMAD.WIDE R22, R27, 0x8, R12.reuse ;  /* 0x000000081b167825 */ /* 0x120fe400078e020c */
[----:B------:R-:W2:Y:S02]  /*06f0*/  LDG.E.64 R16, desc[UR4][R10.64+0x30] ;  /* 0x000030040a107981 */ /* 0x000ea4000c1e1b00 */
[----:B----4-:R-:W-:Y:S02]  /*0700*/  IMAD.WIDE R12, R25, 0x8, R12 ;  /* 0x00000008190c7825 */ /* 0x010fe400078e020c */
[----:B------:R-:W4:Y:S04]  /*0710*/  LDG.E.64 R26, desc[UR4][R10.64+0x38] ;  /* 0x000038040a1a7981 */ /* 0x000f28000c1e1b00 */
[----:B------:R-:W2:Y:S04]  /*0720*/  LDG.E.64 R22, desc[UR4][R22.64] ;  /* 0x0000000416167981 */ /* 0x000ea8000c1e1b00 */
[----:B------:R-:W4:Y:S01]  /*0730*/  LDG.E.64 R12, desc[UR4][R12.64] ;  /* 0x000000040c0c7981 */ /* 0x000f22000c1e1b00 */
[----:B------:R-:W-:-:S04]  /*0740*/  IADD3 R3, PT, PT, R3, 0x10, RZ ;  /* 0x0000001003037810 */ /* 0x000fc80007ffe0ff */
[----:B------:R-:W-:Y:S02]  /*0750*/  ISETP.NE.AND P1, PT, R3, RZ, PT ;  /* 0x000000ff0300720c */ /* 0x000fe40003f25270 */
[----:B------:R-:W-:Y:S01]  /*0760*/  IADD3 R2, PT, PT, R2, 0x10, RZ ;  /* 0x0000001002027810 */ /* 0x000fe20007ffe0ff */
[----:B---3--:R-:W-:-:S08]  /*0770*/  DFMA R14, R18, R20, R14 ;  /* 0x00000014120e722b */ /* 0x008fd0000000000e */
[----:B--2---:R-:W-:-:S08]  /*0780*/  DFMA R14, R16, R22, R14 ;  /* 0x00000016100e722b */ /* 0x004fd0000000000e */
[----:B----4-:R-:W-:Y:S01]  /*0790*/  DFMA R26, R26, R12, R14 ;  /* 0x0000000c1a1a722b */ /* 0x010fe2000000000e */
[----:B------:R-:W-:Y:S10]  /*07a0*/  @P1 BRA `(.L_x_4) ;  /* 0xfffffff800a41947 */ /* 0x000ff4000383ffff */
.L_x_3:
[----:B------:R-:W-:Y:S05]  /*07b0*/  BSYNC.RECONVERGENT B1 ;  /* 0x0000000000017941 */ /* 0x000fea0003800200 */
.L_x_2:
[----:B------:R-:W-:Y:S05]  /*07c0*/  @!P0 BRA `(.L_x_1) ;  /* 0x0000000400948947 */ /* 0x000fea0003800000 */
[----:B------:R-:W-:Y:S01]  /*07d0*/  ISETP.GE.U32.AND P0, PT, R5, 0x8, PT ;  /* 0x000000080500780c */ /* 0x000fe20003f06070 */
[----:B------:R-:W-:Y:S01]  /*07e0*/  BSSY.RECONVERGENT B1, `(.L_x_5) ;  /* 0x0000032000017945 */ /* 0x000fe20003800200 */
[----:B------:R-:W-:-:S04]  /*07f0*/  LOP3.LUT R3, R4, 0x7, RZ, 0xc0, !PT ;  /* 0x0000000704037812 */ /* 0x000fc800078ec0ff */
[----:B------:R-:W-:-:S07]  /*0800*/  ISETP.NE.AND P1, PT, R3, RZ, PT ;  /* 0x000000ff0300720c */ /* 0x000fce0003f25270 */
[----:B------:R-:W-:Y:S06]  /*0810*/  @!P0 BRA `(.L_x_6) ;  /* 0x0000000000b88947 */ /* 0x000fec0003800000 */
[----:B------:R-:W0:Y:S08]  /*0820*/  LDC.64 R28, c[0x0][0x390] ;  /* 0x0000e400ff1c7b82 */ /* 0x000e300000000a00 */
[----:B------:R-:W1:Y:S08]  /*0830*/  LDC.64 R6, c[0x0][0x398] ;  /* 0x0000e600ff067b82 */ /* 0x000e700000000a00 */
[----:B------:R-:W2:Y:S01]  /*0840*/  LDC.64 R8, c[0x0][0x3a0] ;  /* 0x0000e800ff087b82 */ /* 0x000ea20000000a00 */
[----:B0-----:R-:W-:-:S05]  /*0850*/  IMAD.WIDE R28, R2, 0x4, R28 ;  /* 0x00000004021c7825 */ /* 0x001fca00078e021c */
[----:B------:R-:W2:Y:S04]  /*0860*/  LDG.E R25, desc[UR4][R28.64] ;  /* 0x000000041c197981 */ /* 0x000ea8000c1e1900 */
[----:B------:R-:W3:Y:S01]  /*0870*/  LDG.E R23, desc[UR4][R28.64+0x4] ;  /* 0x000004041c177981 */ /* 0x000ee2000c1e1900 */
[----:B-1----:R-:W-:-:S03]  /*0880*/  IMAD.WIDE R6, R2, 0x8, R6 ;  /* 0x0000000802067825 */ /* 0x002fc600078e0206 */
[----:B------:R-:W4:Y:S04]  /*0890*/  LDG.E R21, desc[UR4][R28.64+0x8] ;  /* 0x000008041c157981 */ /* 0x000f28000c1e1900 */
[----:B------:R-:W5:Y:S04]  /*08a0*/  LDG.E.64 R16, desc[UR4][R6.64] ;  /* 0x0000000406107981 */ /* 0x000f68000c1e1b00 */
[----:B------:R-:W5:Y:S04]  /*08b0*/  LDG.E R11, desc[UR4][R28.64+0xc] ;  /* 0x00000c041c0b7981 */ /* 0x000f68000c1e1900 */
[----:B------:R-:W5:Y:S04]  /*08c0*/  LDG.E.64 R12, desc[UR4][R6.64+0x8] ;  /* 0x00000804060c7981 */ /* 0x000f68000c1e1b00 */
[----:B------:R-:W5:Y:S04]  /*08d0*/  LDG.E R15, desc[UR4][R28.64+0x10] ;  /* 0x000010041c0f7981 */ /* 0x000f68000c1e1900 */
[----:B------:R-:W5:Y:S01]  /*08e0*/  LDG.E R5, desc[UR4][R28.64+0x1c] ;  /* 0x00001c041c057981 */ /* 0x000f62000c1e1900 */
[----:B--2---:R-:W-:-:S05]  /*08f0*/  IMAD.WIDE R24, R25, 0x8, R8 ;  /* 0x0000000819187825 */ /* 0x004fca00078e0208 */
[----:B------:R-:W2:Y:S01]  /*0900*/  LDG.E.64 R18, desc[UR4][R24.64] ;  /* 0x0000000418127981 */ /* 0x000ea2000c1e1b00 */
[----:B---3--:R-:W-:-:S06]  /*0910*/  IMAD.WIDE R22, R23, 0x8, R8 ;  /* 0x0000000817167825 */ /* 0x008fcc00078e0208 */
[----:B------:R-:W3:Y:S01]  /*0920*/  LDG.E.64 R22, desc[UR4][R22.64] ;  /* 0x0000000416167981 */ /* 0x000ee2000c1e1b00 */
[----:B----4-:R-:W-:-:S03]  /*0930*/  IMAD.WIDE R20, R21, 0x8, R8 ;  /* 0x0000000815147825 */ /* 0x010fc600078e0208 */
[----:B------:R-:W4:Y:S04]  /*0940*/  LDG.E R25, desc[UR4][R28.64+0x18] ;  /* 0x000018041c197981 */ /* 0x000f28000c1e1900 */
[----:B------:R-:W4:Y:S01]  /*0950*/  LDG.E.64 R20, desc[UR4][R20.64] ;  /* 0x0000000414147981 */ /* 0x000f22000c1e1b00 */
[----:B-----5:R-:W-:-:S06]  /*0960*/  IMAD.WIDE R10, R11, 0x8, R8 ;  /* 0x000000080b0a7825 */ /* 0x020fcc00078e0208 */
[----:B------:R-:W5:Y:S01]  /*0970*/  LDG.E.64 R10, desc[UR4][R10.64] ;  /* 0x000000040a0a7981 */ /* 0x000f62000c1e1b00 */
[----:B--2---:R-:W-:-:S03]  /*0980*/  DFMA R16, R16, R18, R26 ;  /* 0x000000121010722b */ /* 0x004fc6000000001a */
[----:B------:R-:W2:Y:S04]  /*0990*/  LDG.E.64 R18, desc[UR4][R6.64+0x10] ;  /* 0x0000100406127981 */ /* 0x000ea8000c1e1b00 */
[----:B------:R-:W5:Y:S01]  /*09a0*/  LDG.E R27, desc[UR4][R28.64+0x14] ;  /* 0x000014041c1b7981 */ /* 0x000f62000c1e1900 */
[----:B---3--:R-:W-:-:S03]  /*09b0*/  DFMA R22, R12, R22, R16 ;  /* 0x000000160c16722b */ /* 0x008fc60000000010 */
[----:B------:R-:W3:Y:S01]  /*09c0*/  LDG.E.64 R12, desc[UR4][R6.64+0x18] ;  /* 0x00001804060c7981 */ /* 0x000ee2000c1e1b00 */
[----:B------:R-:W-:-:S03]  /*09d0*/  IMAD.WIDE R14, R15, 0x8, R8 ;  /* 0x000000080f0e7825 */ /* 0x000fc600078e0208 */
[----:B------:R-:W3:Y:S04]  /*09e0*/  LDG.E.64 R16, desc[UR4][R6.64+0x20] ;  /* 0x0000200406107981 */ /* 0x000ee8000c1e1b00 */
[----:B------:R-:W3:Y:S01]  /*09f0*/  LDG.E.64 R14, desc[UR4][R14.64] ;  /* 0x000000040e0e7981 */ /* 0x000ee2000c1e1b00 */
[----:B----4-:R-:W-:-:S06]  /*0a00*/  IMAD.WIDE R24, R25, 0x8, R8 ;  /* 0x0000000819187825 */ /* 0x010fcc00078e0208 */
[----:B------:R-:W4:Y:S01]  /*0a10*/  LDG.E.64 R24, desc[UR4][R24.64] ;  /* 0x0000000418187981 */ /* 0x000f22000c1e1b00 */
[----:B--2---:R-:W-:-:S03]  /*0a20*/  DFMA R18, R18, R20, R22 ;  /* 0x000000141212722b */ /* 0x004fc60000000016 */
[----:B------:R-:W2:Y:S01]  /*0a30*/  LDG.E.64 R20, desc[UR4][R6.64+0x28] ;  /* 0x0000280406147981 */ /* 0x000ea2000c1e1b00 */
[----:B-----5:R-:W-:-:S03]  /*0a40*/  IMAD.WIDE R22, R27, 0x8, R8 ;  /* 0x000000081b167825 */ /* 0x020fc600078e0208 */
[----:B------:R-:W5:Y:S04]  /*0a50*/  LDG.E.64 R26, desc[UR4][R6.64+0x38] ;  /* 0x00003804061a7981 */ /* 0x000f68000c1e1b00 */
[----:B------:R-:W2:Y:S01]  /*0a60*/  LDG.E.64 R22, desc[UR4][R22.64] ;  /* 0x0000000416167981 */ /* 0x000ea2000c1e1b00 */
[----:B---3--:R-:W-:Y:S01]  /*0a70*/  DFMA R12, R12, R10, R18 ;  /* 0x0000000a0c0c722b */ /* 0x008fe20000000012 */
[----:B------:R-:W-:Y:S02]  /*0a80*/  IMAD.WIDE R8, R5, 0x8, R8 ;  /* 0x0000000805087825 */ /* 0x000fe400078e0208 */
[----:B------:R-:W4:Y:S04]  /*0a90*/  LDG.E.64 R10, desc[UR4][R6.64+0x30] ;  /* 0x00003004060a7981 */ /* 0x000f28000c1e1b00 */
[----:B------:R-:W5:Y:S01]  /*0aa0*/  LDG.E.64 R8, desc[UR4][R8.64] ;  /* 0x0000000408087981 */ /* 0x000f62000c1e1b00 */
[----:B------:R-:W-:Y:S01]  /*0ab0*/  DFMA R12, R16, R14, R12 ;  /* 0x0000000e100c722b */ /* 0x000fe2000000000c */
[----:B------:R-:W-:-:S07]  /*0ac0*/  IADD3 R2, PT, PT, R2, 0x8, RZ ;  /* 0x0000000802027810 */ /* 0x000fce0007ffe0ff */
[----:B--2---:R-:W-:-:S08]  /*0ad0*/  DFMA R12, R20, R22, R12 ;  /* 0x00000016140c722b */ /* 0x004fd0000000000c */
[----:B----4-:R-:W-:-:S08]  /*0ae0*/  DFMA R10, R10, R24, R12 ;  /* 0x000000180a0a722b */ /* 0x010fd0000000000c */
[----:B-----5:R-:W-:-:S11]  /*0af0*/  DFMA R26, R26, R8, R10 ;  /* 0x000000081a1a722b */ /* 0x020fd6000000000a */
.L_x_6:
[----:B------:R-:W-:Y:S05]  /*0b00*/  BSYNC.RECONVERGENT B1 ;  /* 0x0000000000017941 */ /* 0x000fea0003800200 */
.L_x_5:
        /* <DEDUP_REMOVED lines=10> */
[----:B------:R-:W1:Y:S04]  /*0bb0*/  LDG.E R15, desc[UR4][R4.64] ;  /* 0x00000004040f7981 */ /* 0x000e68000c1e1900 */
[----:B------:R-:W3:Y:S04]  /*0bc0*/  LDG.E R11, desc[UR4][R4.64+0x4] ;  /* 0x00000404040b7981 */ /* 0x000ee8000c1e1900 */
[----:B------:R-:W4:Y:S04]  /*0bd0*/  LDG.E R7, desc[UR4][R4.64+0x8] ;  /* 0x0000080404077981 */ /* 0x000f28000c1e1900 */
[----:B------:R-:W5:Y:S01]  /*0be0*/  LDG.E R3, desc[UR4][R4.64+0xc] ;  /* 0x00000c0404037981 */ /* 0x000f62000c1e1900 */
[----:B--2---:R-:W-:-:S05]  /*0bf0*/  IMAD.WIDE R20, R2, 0x8, R20 ;  /* 0x0000000802147825 */ /* 0x004fca00078e0214 */
[----:B------:R-:W2:Y:S04]  /*0c00*/  LDG.E.64 R12, desc[UR4][R20.64] ;  /* 0x00000004140c7981 */ /* 0x000ea8000c1e1b00 */
[----:B------:R-:W2:Y:S04]  /*0c10*/  LDG.E.64 R8, desc[UR4][R20.64+0x8] ;  /* 0x0000080414087981 */ /* 0x000ea8000c1e1b00 */
[----:B------:R-:W2:Y:S01]  /*0c20*/  LDG.E.64 R4, desc[UR4][R20.64+0x10] ;  /* 0x0000100414047981 */ /* 0x000ea2000c1e1b00 */
[----:B-1----:R-:W-:-:S04]  /*0c30*/  IMAD.WIDE R14, R15, 0x8, R18 ;  /* 0x000000080f0e7825 */ /* 0x002fc800078e0212 */
[--C-:B---3--:R-:W-:Y:S02]  /*0c40*/  IMAD.WIDE R10, R11, 0x8, R18.reuse ;  /* 0x000000080b0a7825 */ /* 0x108fe400078e0212 */
[----:B------:R-:W2:Y:S02]  /*0c50*/  LDG.E.64 R14, desc[UR4][R14.64] ;  /* 0x000000040e0e7981 */ /* 0x000ea4000c1e1b00 */
[--C-:B----4-:R-:W-:Y:S02]  /*0c60*/  IMAD.WIDE R6, R7, 0x8, R18.reuse ;  /* 0x0000000807067825 */ /* 0x110fe400078e0212 */
[----:B------:R-:W3:Y:S02]  /*0c70*/  LDG.E.64 R10, desc[UR4][R10.64] ;  /* 0x000000040a0a7981 */ /* 0x000ee4000c1e1b00 */
[----:B-----5:R-:W-:Y:S02]  /*0c80*/  IMAD.WIDE R22, R3, 0x8, R18 ;  /* 0x0000000803167825 */ /* 0x020fe400078e0212 */
[----:B------:R-:W4:Y:S04]  /*0c90*/  LDG.E.64 R6, desc[UR4][R6.64] ;  /* 0x0000000406067981 */ /* 0x000f28000c1e1b00 */
[----:B------:R-:W5:Y:S04]  /*0ca0*/  LDG.E.64 R18, desc[UR4][R20.64+0x18] ;  /* 0x0000180414127981 */ /* 0x000f68000c1e1b00 */
[----:B------:R-:W5:Y:S01]  /*0cb0*/  LDG.E.64 R22, desc[UR4][R22.64] ;  /* 0x0000000416167981 */ /* 0x000f62000c1e1b00 */
[----:B------:R-:W-:Y:S01]  /*0cc0*/  IADD3 R2, PT, PT, R2, 0x4, RZ ;  /* 0x0000000402027810 */ /* 0x000fe20007ffe0ff */
[----:B--2---:R-:W-:-:S08]  /*0cd0*/  DFMA R12, R12, R14, R26 ;  /* 0x0000000e0c0c722b */ /* 0x004fd0000000001a */
[----:B---3--:R-:W-:-:S08]  /*0ce0*/  DFMA R8, R8, R10, R12 ;  /* 0x0000000a0808722b */ /* 0x008fd0000000000c */
[----:B----4-:R-:W-:-:S08]  /*0cf0*/  DFMA R4, R4, R6, R8 ;  /* 0x000000060404722b */ /* 0x010fd00000000008 */
[----:B-----5:R-:W-:-:S11]  /*0d00*/  DFMA R26, R18, R22, R4 ;  /* 0x00000016121a722b */ /* 0x020fd60000000004 */
.L_x_8:
[----:B------:R-:W-:Y:S05]  /*0d10*/  BSYNC.RECONVERGENT B1 ;  /* 0x0000000000017941 */ /* 0x000fea0003800200 */
.L_x_7:
[----:B------:R-:W-:Y:S05]  /*0d20*/  @!P1 BRA `(.L_x_1) ;  /* 0x00000000003c9947 */ /* 0x000fea0003800000 */
[----:B------:R-:W0:Y:S01]  /*0d30*/  LDC.64 R14, c[0x0][0x3a0] ;  /* 0x0000e800ff0e7b82 */ /* 0x000e220000000a00 */
[----:B------:R-:W-:-:S07]  /*0d40*/  IADD3 R16, PT, PT, -R16, RZ, RZ ;  /* 0x000000ff10107210 */ /* 0x000fce0007ffe1ff */
[----:B------:R-:W1:Y:S08]  /*0d50*/  LDC.64 R10, c[0x0][0x390] ;  /* 0x0000e400ff0a7b82 */ /* 0x000e700000000a00 */
[----:B------:R-:W2:Y:S02]  /*0d60*/  LDC.64 R12, c[0x0][0x398] ;  /* 0x0000e600ff0c7b82 */ /* 0x000ea40000000a00 */
.L_x_9:
[----:B-1----:R-:W-:-:S06]  /*0d70*/  IMAD.WIDE R4, R2, 0x4, R10 ;  /* 0x0000000402047825 */ /* 0x002fcc00078e020a */
[----:B------:R-:W0:Y:S01]  /*0d80*/  LDG.E R5, desc[UR4][R4.64] ;  /* 0x0000000404057981 */ /* 0x000e22000c1e1900 */
[----:B--2---:R-:W-:-:S06]  /*0d90*/  IMAD.WIDE R6, R2, 0x8, R12 ;  /* 0x0000000802067825 */ /* 0x004fcc00078e020c */
[----:B------:R-:W2:Y:S01]  /*0da0*/  LDG.E.64 R6, desc[UR4][R6.64] ;  /* 0x0000000406067981 */ /* 0x000ea2000c1e1b00 */
[----:B------:R-:W-:Y:S01]  /*0db0*/  IADD3 R16, PT, PT, R16, 0x1, RZ ;  /* 0x0000000110107810 */ /* 0x000fe20007ffe0ff */
[----:B0-----:R-:W-:-:S06]  /*0dc0*/  IMAD.WIDE R8, R5, 0x8, R14 ;  /* 0x0000000805087825 */ /* 0x001fcc00078e020e */
[----:B------:R-:W2:Y:S01]  /*0dd0*/  LDG.E.64 R8, desc[UR4][R8.64] ;  /* 0x0000000408087981 */ /* 0x000ea2000c1e1b00 */
[----:B------:R-:W-:Y:S02]  /*0de0*/  ISETP.NE.AND P0, PT, R16, RZ, PT ;  /* 0x000000ff1000720c */ /* 0x000fe40003f05270 */
[----:B------:R-:W-:Y:S01]  /*0df0*/  IADD3 R2, PT, PT, R2, 0x1, RZ ;  /* 0x0000000102027810 */ /* 0x000fe20007ffe0ff */
[----:B--2---:R-:W-:-:S10]  /*0e00*/  DFMA R26, R6, R8, R26 ;  /* 0x00000008061a722b */ /* 0x004fd4000000001a */
[----:B------:R-:W-:Y:S05]  /*0e10*/  @P0 BRA `(.L_x_9) ;  /* 0xfffffffc00d40947 */ /* 0x000fea000383ffff */
.L_x_1:
[----:B------:R-:W-:Y:S05]  /*0e20*/  BSYNC.RECONVERGENT B0 ;  /* 0x0000000000007941 */ /* 0x000fea0003800200 */
.L_x_0:
[----:B------:R-:W0:Y:S02]  /*0e30*/  LDC.64 R2, c[0x0][0x3a8] ;  /* 0x0000ea00ff027b82 */ /* 0x000e240000000a00 */
[----:B0-----:R-:W-:-:S05]  /*0e40*/  IMAD.WIDE R2, R0, 0x8, R2 ;  /* 0x0000000800027825 */ /* 0x001fca00078e0202 */
[----:B------:R-:W-:Y:S01]  /*0e50*/  STG.E.64 desc[UR4][R2.64], R26 ;  /* 0x0000001a02007986 */ /* 0x000fe2000c101b04 */
[----:B------:R-:W-:Y:S05]  /*0e60*/  EXIT ;  /* 0x000000000000794d */ /* 0x000fea0003800000 */
.L_x_10:
[----:B------:R-:W-:-:S00]  /*0e70*/  BRA `(.L_x_10) ;  /* 0xfffffffc00fc7947 */ /* 0x000fc0000383ffff */
[----:B------:R-:W-:-:S00]  /*0e80*/  NOP ;  /* 0x0000000000007918 */ /* 0x000fc00000000000 */
[----:B------:R-:W-:-:S00]  /*0e90*/  NOP ;  /* 0x0000000000007918 */ /* 0x000fc00000000000 */
[----:B------:R-:W-:-:S00]  /*0ea0*/  NOP ;  /* 0x0000000000007918 */ /* 0x000fc00000000000 */
[----:B------:R-:W-:-:S00]  /*0eb0*/  NOP ;  /* 0x0000000000007918 */ /* 0x000fc00000000000 */
[----:B------:R-:W-:-:S00]  /*0ec0*/  NOP ;  /* 0x0000000000007918 */ /* 0x000fc00000000000 */
[----:B------:R-:W-:-:S00]  /*0ed0*/  NOP ;  /* 0x0000000000007918 */ /* 0x000fc00000000000 */
[----:B------:R-:W-:-:S00]  /*0ee0*/  NOP ;  /* 0x0000000000007918 */ /* 0x000fc00000000000 */
[----:B------:R-:W-:-:S00]  /*0ef0*/  NOP ;  /* 0x0000000000007918 */ /* 0x000fc00000000000 */
.L_x_21:


//--------------------- .text._Z7reduce2ILj256EEvPdS0_j --------------------------
	.section	.text._Z7reduce2ILj256EEvPdS0_j,"ax",@progbits
	.align	128
        .global         _Z7reduce2ILj256EEvPdS0_j
        .type           _Z7reduce2ILj256EEvPdS0_j,@function
        .size           _Z7reduce2ILj256EEvPdS0_j,(.L_x_22 - _Z7reduce2ILj256EEvPdS0_j)
        .other          _Z7reduce2ILj256EEvPdS0_j,@"STO_CUDA_ENTRY STV_DEFAULT"
_Z7reduce2ILj256EEvPdS0_j:
.text._Z7reduce2ILj256EEvPdS0_j:
[----:B------:R-:W-:Y:S08]  /*0000*/  LDC R1, c[0x0][0x37c] ;  /* 0x0000df00ff017b82 */ /* 0x000ff00000000800 */
[----:B------:R-:W0:Y:S01]  /*0010*/  S2UR UR5, SR_CgaCtaId ;  /* 0x00000000000579c3 */ /* 0x000e220000008800 */
[----:B------:R-:W1:Y:S01]  /*0020*/  S2R R3, SR_TID.X ;  /* 0x0000000000037919 */ /* 0x000e620000002100 */
[----:B------:R-:W-:Y:S01]  /*0030*/  UMOV UR4, 0x400 ;  /* 0x0000040000047882 */ /* 0x000fe20000000000 */
[----:B------:R-:W2:Y:S01]  /*0040*/  LDCU.64 UR6, c[0x0][0x358] ;  /* 0x00006b00ff0677ac */ /* 0x000ea20008000a00 */
[----:B------:R-:W-:Y:S01]  /*0050*/  BSSY.RECONVERGENT B0, `(.L_x_11) ;  /* 0x000001a000007945 */ /* 0x000fe20003800200 */
[----:B------:R-:W3:Y:S01]  /*0060*/  S2R R0, SR_CTAID.X ;  /* 0x0000000000007919 */ /* 0x000ee20000002500 */
[----:B0-----:R-:W-:Y:S01]  /*0070*/  ULEA UR4, UR5, UR4, 0x18 ;  /* 0x0000000405047291 */ /* 0x001fe2000f8ec0ff */
[----:B------:R-:W0:Y:S05]  /*0080*/  LDCU UR5, c[0x0][0x390] ;  /* 0x00007200ff0577ac */ /* 0x000e2a0008000800 */
[----:B-1----:R-:W-:Y:S01]  /*0090*/  LEA R2, R3, UR4, 0x3 ;  /* 0x0000000403027c11 */ /* 0x002fe2000f8e18ff */
[----:B---3--:R-:W-:-:S04]  /*00a0*/  IMAD R4, R0, 0x200, R3 ;  /* 0x0000020000047824 */ /* 0x008fc800078e0203 */
[----:B------:R1:W-:Y:S01]  /*00b0*/  STS.64 [R2], RZ ;  /* 0x000000ff02007388 */ /* 0x0003e20000000a00 */
[----:B0-----:R-:W-:-:S13]  /*00c0*/  ISETP.GE.U32.AND P0, PT, R4, UR5, PT ;  /* 0x0000000504007c0c */ /* 0x001fda000bf06070 */
[----:B-12---:R-:W-:Y:S05]  /*00d0*/  @P0 BRA `(.L_x_12) ;  /* 0x0000000000440947 */ /* 0x006fea0003800000 */
[----:B------:R-:W0:Y:S01]  /*00e0*/  LDC R14, c[0x0][0x370] ;  /* 0x0000dc00ff0e7b82 */ /* 0x000e220000000800 */
[----:B------:R-:W-:Y:S01]  /*00f0*/  BSSY.RECONVERGENT B1, `(.L_x_13) ;  /* 0x000000e000017945 */ /* 0x000fe20003800200 */
[----:B------:R-:W-:Y:S01]  /*0100*/  IMAD.MOV.U32 R15, RZ, RZ, R4 ;  /* 0x000000ffff0f7224 */ /* 0x000fe200078e0004 */
[----:B------:R-:W-:-:S05]  /*0110*/  CS2R R4, SRZ ;  /* 0x0000000000047805 */ /* 0x000fca000001ff00 */
[----:B------:R-:W1:Y:S02]  /*0120*/  LDC.64 R12, c[0x0][0x380] ;  /* 0x0000e000ff0c7b82 */ /* 0x000e640000000a00 */
.L_x_14:
[C---:B------:R-:W-:Y:S02]  /*0130*/  VIADD R9, R15.reuse, 0x100 ;  /* 0x000001000f097836 */ /* 0x040fe40000000000 */
[----:B-1----:R-:W-:-:S04]  /*0140*/  IMAD.WIDE.U32 R6, R15, 0x8, R12 ;  /* 0x000000080f067825 */ /* 0x002fc800078e000c */
[----:B------:R-:W-:Y:S02]  /*0150*/  IMAD.WIDE.U32 R8, R9, 0x8, R12 ;  /* 0x0000000809087825 */ /* 0x000fe400078e000c */
[----:B------:R-:W2:Y:S04]  /*0160*/  LDG.E.64 R6, desc[UR6][R6.64] ;  /* 0x0000000606067981 */ /* 0x000ea8000c1e1b00 */
[----:B------:R-:W2:Y:S01]  /*0170*/  LDG.E.64 R8, desc[UR6][R8.64] ;  /* 0x0000000608087981 */ /* 0x000ea2000c1e1b00 */
[----:B0-----:R-:W-:-:S05]  /*0180*/  IMAD R15, R14, 0x200, R15 ;  /* 0x000002000e0f7824 */ /* 0x001fca00078e020f */
[----:B------:R-:W-:Y:S01]  /*0190*/  ISETP.GE.U32.AND P0, PT, R15, UR5, PT ;  /* 0x000000050f007c0c */ /* 0x000fe2000bf06070 */
[----:B--2---:R-:W-:-:S08]  /*01a0*/  DADD R10, R6, R8 ;  /* 0x00000000060a7229 */ /* 0x004fd00000000008 */
[----:B------:R-:W-:-:S04]  /*01b0*/  DADD R4, R10, R4 ;  /* 0x000000000a047229 */ /* 0x000fc80000000004 */
[----:B------:R-:W-:Y:S07]  /*01c0*/  @!P0 BRA `(.L_x_14) ;  /* 0xfffffffc00d88947 */ /* 0x000fee000383ffff */
[----:B------:R-:W-:Y:S05]  /*01d0*/  BSYNC.RECONVERGENT B1 ;  /* 0x0000000000017941 */ /* 0x000fea0003800200 */
.L_x_13:
[----:B------:R0:W-:Y:S02]  /*01e0*/  STS.64 [R2], R4 ;  /* 0x0000000402007388 */ /* 0x0001e40000000a00 */
.L_x_12:
[----:B------:R-:W-:Y:S05]  /*01f0*/  BSYNC.RECONVERGENT B0 ;  /* 0x0000000000007941 */ /* 0x000fea0003800200 */
.L_x_11:
[----:B------:R-:W-:Y:S01]  /*0200*/  BAR.SYNC.DEFER_BLOCKING 0x0 ;  /* 0x0000000000007b1d */ /* 0x000fe20000010000 */
[C---:B------:R-:W-:Y:S02]  /*0210*/  ISETP.GT.U32.AND P1, PT, R3.reuse, 0x7f, PT ;  /* 0x0000007f0300780c */ /* 0x040fe40003f24070 */
[----:B------:R-:W-:-:S11]  /*0220*/  ISETP.GT.U32.AND P0, PT, R3, 0x3f, PT ;  /* 0x0000003f0300780c */ /* 0x000fd60003f04070 */
[----:B0-----:R-:W-:Y:S04]  /*0230*/  @!P1 LDS.64 R4, [R2+0x400] ;  /* 0x0004000002049984 */ /* 0x001fe80000000a00 */
[----:B------:R-:W0:Y:S02]  /*0240*/  @!P1 LDS.64 R6, [R2] ;  /* 0x0000000002069984 */ /* 0x000e240000000a00 */
[----:B0-----:R-:W-:-:S07]  /*0250*/  @!P1 DADD R4, R4, R6 ;  /* 0x0000000004049229 */ /* 0x001fce0000000006 */
[----:B------:R-:W-:Y:S01]  /*0260*/  @!P1 STS.64 [R2], R4 ;  /* 0x0000000402009388 */ /* 0x000fe20000000a00 */
[----:B------:R-:W-:Y:S01]  /*0270*/  BAR.SYNC.DEFER_BLOCKING 0x0 ;  /* 0x0000000000007b1d */ /* 0x000fe20000010000 */
[----:B------:R-:W-:-:S05]  /*0280*/  ISETP.GT.U32.AND P1, PT, R3, 0x1f, PT ;  /* 0x0000001f0300780c */ /* 0x000fca0003f24070 */
[----:B------:R-:W-:Y:S04]  /*0290*/  @!P0 LDS.64 R6, [R2+0x200] ;  /* 0x0002000002068984 */ /* 0x000fe80000000a00 */
[----:B------:R-:W0:Y:S02]  /*02a0*/  @!P0 LDS.64 R8, [R2] ;  /* 0x0000000002088984 */ /* 0x000e240000000a00 */
[----:B0-----:R-:W-:-:S07]  /*02b0*/  @!P0 DADD R6, R6, R8 ;  /* 0x0000000006068229 */ /* 0x001fce0000000008 */
[----:B------:R0:W-:Y:S01]  /*02c0*/  @!P0 STS.64 [R2], R6 ;  /* 0x0000000602008388 */ /* 0x0001e20000000a00 */
[----:B------:R-:W-:Y:S06]  /*02d0*/  BAR.SYNC.DEFER_BLOCKING 0x0 ;  /* 0x0000000000007b1d */ /* 0x000fec0000010000 */
[----:B------:R-:W-:Y:S05]  /*02e0*/  @P1 EXIT ;  /* 0x000000000000194d */ /* 0x000fea0003800000 */
[----:B------:R-:W-:Y:S01]  /*02f0*/  LDS.64 R4, [R2+0x100] ;  /* 0x0001000002047984 */ /* 0x000fe20000000a00 */
[----:B------:R-:W-:-:S03]  /*0300*/  ISETP.NE.AND P0, PT, R3, RZ, PT ;  /* 0x000000ff0300720c */ /* 0x000fc60003f05270 */
[----:B0-----:R-:W0:Y:S02]  /*0310*/  LDS.64 R6, [R2] ;  /* 0x0000000002067984 */ /* 0x001e240000000a00 */
[----:B0-----:R-:W-:-:S07]  /*0320*/  DADD R4, R4, R6 ;  /* 0x0000000004047229 */ /* 0x001fce0000000006 */
[----:B------:R-:W-:Y:S04]  /*0330*/  STS.64 [R2], R4 ;  /* 0x0000000402007388 */ /* 0x000fe80000000a00 */
[----:B------:R-:W-:Y:S04]  /*0340*/  LDS.64 R6, [R2+0x80] ;  /* 0x0000800002067984 */ /* 0x000fe80000000a00 */
[----:B------:R-:W0:Y:S02]  /*0350*/  LDS.64 R8, [R2] ;  /* 0x0000000002087984 */ /* 0x000e240000000a00 */
        /* <DEDUP_REMOVED lines=17> */
[----:B------:R0:W-:Y:S01]  /*0470*/  STS.64 [R2], R6 ;  /* 0x0000000602007388 */ /* 0x0001e20000000a00 */
[----:B------:R-:W-:Y:S05]  /*0480*/  @P0 EXIT ;  /* 0x000000000000094d */ /* 0x000fea0003800000 */
[----:B0-----:R-:W0:Y:S01]  /*0490*/  LDS.64 R2, [UR4] ;  /* 0x00000004ff027984 */ /* 0x001e220008000a00 */
[----:B------:R-:W1:Y:S02]  /*04a0*/  LDC.64 R4, c[0x0][0x388] ;  /* 0x0000e200ff047b82 */ /* 0x000e640000000a00 */
[----:B-1----:R-:W-:-:S05]  /*04b0*/  IMAD.WIDE.U32 R4, R0, 0x8, R4 ;  /* 0x0000000800047825 */ /* 0x002fca00078e0004 */
[----:B0-----:R-:W-:Y:S01]  /*04c0*/  STG.E.64 desc[UR6][R4.64], R2 ;  /* 0x0000000204007986 */ /* 0x001fe2000c101b06 */
[----:B------:R-:W-:Y:S05]  /*04d0*/  EXIT ;  /* 0x000000000000794d */ /* 0x000fea0003800000 */
.L_x_15:
        /* <DEDUP_REMOVED lines=10> */
.L_x_22:


//--------------------- .text._Z7reduce1ILj256EEvPdS0_S0_j --------------------------
	.section	.text._Z7reduce1ILj256EEvPdS0_S0_j,"ax",@progbits
	.align	128
        .global         _Z7reduce1ILj256EEvPdS0_S0_j
        .type           _Z7reduce1ILj256EEvPdS0_S0_j,@function
        .size           _Z7reduce1ILj256EEvPdS0_S0_j,(.L_x_23 - _Z7reduce1ILj256EEvPdS0_S0_j)
        .other          _Z7reduce1ILj256EEvPdS0_S0_j,@"STO_CUDA_ENTRY STV_DEFAULT"
_Z7reduce1ILj256EEvPdS0_S0_j:
.text._Z7reduce1ILj256EEvPdS0_S0_j:
        /* <DEDUP_REMOVED lines=16> */
[----:B------:R-:W-:-:S07]  /*0100*/  CS2R R2, SRZ ;  /* 0x0000000000027805 */ /* 0x000fce000001ff00 */
.L_x_19:
[----:B------:R-:W1:Y:S01]  /*0110*/  LDC.64 R12, c[0x0][0x380] ;  /* 0x0000e000ff0c7b82 */ /* 0x000e620000000a00 */
[----:B------:R-:W-:-:S07]  /*0120*/  VIADD R17, R9, 0x100 ;  /* 0x0000010009117836 */ /* 0x000fce0000000000 */
[----:B------:R-:W2:Y:S01]  /*0130*/  LDC.64 R14, c[0x0][0x388] ;  /* 0x0000e200ff0e7b82 */ /* 0x000ea20000000a00 */
[----:B-1----:R-:W-:-:S04]  /*0140*/  IMAD.WIDE.U32 R10, R17, 0x8, R12 ;  /* 0x00000008110a7825 */ /* 0x002fc800078e000c */
[----:B--2---:R-:W-:Y:S02]  /*0150*/  IMAD.WIDE.U32 R16, R17, 0x8, R14 ;  /* 0x0000000811107825 */ /* 0x004fe400078e000e */
[----:B------:R-:W2:Y:S02]  /*0160*/  LDG.E.64 R10, desc[UR6][R10.64] ;  /* 0x000000060a0a7981 */ /* 0x000ea4000c1e1b00 */
[C---:B------:R-:W-:Y:S02]  /*0170*/  IMAD.WIDE.U32 R12, R9.reuse, 0x8, R12 ;  /* 0x00000008090c7825 */ /* 0x040fe400078e000c */
[----:B------:R-:W2:Y:S02]  /*0180*/  LDG.E.64 R16, desc[UR6][R16.64] ;  /* 0x0000000610107981 */ /* 0x000ea4000c1e1b00 */
[----:B------:R-:W-:Y:S02]  /*0190*/  IMAD.WIDE.U32 R14, R9, 0x8, R14 ;  /* 0x00000008090e7825 */ /* 0x000fe400078e000e */
[----:B------:R-:W3:Y:S04]  /*01a0*/  LDG.E.64 R12, desc[UR6][R12.64] ;  /* 0x000000060c0c7981 */ /* 0x000ee8000c1e1b00 */
[----:B------:R-:W3:Y:S01]  /*01b0*/  LDG.E.64 R14, desc[UR6][R14.64] ;  /* 0x000000060e0e7981 */ /* 0x000ee2000c1e1b00 */
[----:B0-----:R-:W-:-:S05]  /*01c0*/  IMAD R9, R4, 0x200, R9 ;  /* 0x0000020004097824 */ /* 0x001fca00078e0209 */
[----:B------:R-:W-:Y:S01]  /*01d0*/  ISETP.GE.U32.AND P0, PT, R9, UR5, PT ;  /* 0x0000000509007c0c */ /* 0x000fe2000bf06070 */
[----:B--2---:R-:W-:-:S08]  /*01e0*/  DMUL R18, R10, R16 ;  /* 0x000000100a127228 */ /* 0x004fd00000000000 */
[----:B---3--:R-:W-:-:S08]  /*01f0*/  DFMA R18, R12, R14, R18 ;  /* 0x0000000e0c12722b */ /* 0x008fd00000000012 */
[----:B------:R-:W-:Y:S01]  /*0200*/  DADD R2, R18, R2 ;  /* 0x0000000012027229 */ /* 0x000fe20000000002 */
[----:B------:R-:W-:Y:S10]  /*0210*/  @!P0 BRA `(.L_x_19) ;  /* 0xfffffffc00bc8947 */ /* 0x000ff4000383ffff */
[----:B------:R-:W-:Y:S05]  /*0220*/  BSYNC.RECONVERGENT B1 ;  /* 0x0000000000017941 */ /* 0x000fea0003800200 */
.L_x_18:
[----:B------:R0:W-:Y:S02]  /*0230*/  STS.64 [R7], R2 ;  /* 0x0000000207007388 */ /* 0x0001e40000000a00 */
.L_x_17:
[----:B------:R-:W-:Y:S05]  /*0240*/  BSYNC.RECONVERGENT B0 ;  /* 0x0000000000007941 */ /* 0x000fea0003800200 */
.L_x_16:
        /* <DEDUP_REMOVED lines=41> */
[----:B------:R-:W1:Y:S01]  /*04e0*/  LDS.64 R2, [UR4] ;  /* 0x00000004ff027984 */ /* 0x000e620008000a00 */
[----:B0-----:R-:W0:Y:S02]  /*04f0*/  LDC.64 R6, c[0x0][0x390] ;  /* 0x0000e400ff067b82 */ /* 0x001e240000000a00 */
[----:B0-----:R-:W-:-:S05]  /*0500*/  IMAD.WIDE.U32 R4, R5, 0x8, R6 ;  /* 0x0000000805047825 */ /* 0x001fca00078e0006 */
[----:B-1----:R-:W-:Y:S01]  /*0510*/  STG.E.64 desc[UR6][R4.64], R2 ;  /* 0x0000000204007986 */ /* 0x002fe2000c101b06 */
[----:B------:R-:W-:Y:S05]  /*0520*/  EXIT ;  /* 0x000000000000794d */ /* 0x000fea0003800000 */
.L_x_20:
        /* <DEDUP_REMOVED lines=13> */
.L_x_23:


//--------------------- .nv.shared._Z17matvec_CSR_kerneliPKiS0_PKdS2_Pd --------------------------
	.section	.nv.shared._Z17matvec_CSR_kerneliPKiS0_PKdS2_Pd,"aw",@nobits
	.sectionflags	@""
	.align	16
	.zero		1024


//--------------------- .nv.shared.reserved.0     --------------------------
	.section	.nv.shared.reserved.0,"aw",@nobits
	.weak		__nv_reservedSMEM_offset_0_alias
	.size		__nv_reservedSMEM_offset_0_alias, 0, 64
	.other		__nv_reservedSMEM_offset_0_alias,@"STO_CUDA_RESERVED_SHARED STV_DEFAULT"
__nv_reservedSMEM_offset_0_alias:
	.zero		0
	.zero		64


//--------------------- .nv.shared._Z7reduce2ILj256EEvPdS0_j --------------------------
	.section	.nv.shared._Z7reduce2ILj256EEvPdS0_j,"aw",@nobits
	.sectionflags	@""
	.align	16
	.zero		1024


//--------------------- .nv.shared._Z7reduce1ILj256EEvPdS0_S0_j --------------------------
	.section	.nv.shared._Z7reduce1ILj256EEvPdS0_S0_j,"aw",@nobits
	.sectionflags	@""
	.align	16
	.zero		1024


//--------------------- .nv.constant0._Z17matvec_CSR_kerneliPKiS0_PKdS2_Pd --------------------------
	.section	.nv.constant0._Z17matvec_CSR_kerneliPKiS0_PKdS2_Pd,"a",@progbits
	.sectionflags	@""
	.align	4
.nv.constant0._Z17matvec_CSR_kerneliPKiS0_PKdS2_Pd:
	.zero		944


//--------------------- .nv.constant0._Z7reduce2ILj256EEvPdS0_j --------------------------
	.section	.nv.constant0._Z7reduce2ILj256EEvPdS0_j,"a",@progbits
	.sectionflags	@""
	.align	4
.nv.constant0._Z7reduce2ILj256EEvPdS0_j:
	.zero		916


//--------------------- .nv.constant0._Z7reduce1ILj256EEvPdS0_S0_j --------------------------
	.section	.nv.constant0._Z7reduce1ILj256EEvPdS0_S0_j,"a",@progbits
	.sectionflags	@""
	.align	4
.nv.constant0._Z7reduce1ILj256EEvPdS0_S0_j:
	.zero		924


//--------------------- SYMBOLS --------------------------

	.type		.nv.reservedSmem.offset0,@object
	.size		.nv.reservedSmem.offset0,0x4
	.type		.nv.reservedSmem.cap,@object
	.size		.nv.reservedSmem.cap,0x4
